	.target	sm_90a

	.elftype	@"ET_EXEC"


//--------------------- .note.nv.tkinfo           --------------------------
	.section	.note.nv.tkinfo,"",@"SHT_NOTE"
	.sectionflags	@"SHF_NOTE_NV_TKINFO"
	.tkinfo
        /*0018*/ 	.word	0x00000002
        /*0030*/ 	.string	""
        /*0030*/ 	.string	"ptxas"
        /*0030*/ 	.string	"Cuda compilation tools, release 13.0, V13.0.88"
        /*0030*/ 	.string	"Build cuda_13.0.r13.0/compiler.36424714_0"
        /*0030*/ 	.string	"-arch sm_90a -m 64 "



//--------------------- .note.nv.cuinfo           --------------------------
	.section	.note.nv.cuinfo,"",@"SHT_NOTE"
	.sectionflags	@"SHF_NOTE_NV_CUINFO"
        /*0018*/ 	.short	0x0002
        /*001a*/ 	.short	0x005a
        /*001c*/ 	.short	0x0082
	.zero		2


//--------------------- .nv.info                  --------------------------
	.section	.nv.info,"",@"SHT_CUDA_INFO"
	.align	4


	//----- nvinfo : EIATTR_REGCOUNT
	.align		4
        /*0000*/ 	.byte	0x04, 0x2f
        /*0002*/ 	.short	(.L_12 - .L_11)
	.align		4
.L_11:
        /*0004*/ 	.word	index@(_ZN7cutlass13device_kernelINS_4gemm6kernel13GemmUniversalIN4cute5tupleIJiiiiEEENS1_10collective13CollectiveMmaINS1_37MainloopSm90TmaGmmaWarpSpecializedFP8ILi5ENS5_IJNS4_1CILi2EEENSA_ILi1EEESC_EEENS1_35KernelTmaWarpSpecializedCooperativeEEENS5_IJNSA_ILi256EEENSA_ILi96EEENSA_ILi128EEEEEENS_12float_e4m3_tENS5_IJlSC_lEEESK_SL_NS4_8TiledMMAINS4_8MMA_AtomIJNS4_4SM904GMMA30MMA_64x96x32_F32E4M3E4M3_SS_TNILNSP_7ScaleInE1ELSR_1EEEEEENS4_6LayoutISD_NS5_IJSC_NSA_ILi0EEESV_EEEEENS5_IJNS4_10UnderscoreESY_SY_EEEEENS4_13SM90_TMA_LOADENS4_14ComposedLayoutINS4_7SwizzleILi3ELi4ELi3EEENS4_18smem_ptr_flag_bitsILi8EEENSU_INS5_IJNSA_ILi8EEESI_EEENS5_IJSI_SC_EEEEEEEvNS4_8identityENS4_23SM90_TMA_LOAD_MULTICASTES1B_vS1C_EENS_8epilogue10collective6detail29Sm90TmaWarpSpecializedAdapterINS1G_15DefaultEpilogueISK_SL_SL_NS1F_6thread17LinearCombinationISK_Li1EffLNS1K_9ScaleType4KindE0ELNS_15FloatRoundStyleE2ESK_EENS1_15EpilogueDefaultEEEEEvvEEEEvNT_6ParamsE)
        /*0008*/ 	.word	0x000000a8


	//----- nvinfo : EIATTR_FRAME_SIZE
	.align		4
.L_12:
        /*000c*/ 	.byte	0x04, 0x11
        /*000e*/ 	.short	(.L_14 - .L_13)
	.align		4
.L_13:
        /*0010*/ 	.word	index@(_ZN7cutlass13device_kernelINS_4gemm6kernel13GemmUniversalIN4cute5tupleIJiiiiEEENS1_10collective13CollectiveMmaINS1_37MainloopSm90TmaGmmaWarpSpecializedFP8ILi5ENS5_IJNS4_1CILi2EEENSA_ILi1EEESC_EEENS1_35KernelTmaWarpSpecializedCooperativeEEENS5_IJNSA_ILi256EEENSA_ILi96EEENSA_ILi128EEEEEENS_12float_e4m3_tENS5_IJlSC_lEEESK_SL_NS4_8TiledMMAINS4_8MMA_AtomIJNS4_4SM904GMMA30MMA_64x96x32_F32E4M3E4M3_SS_TNILNSP_7ScaleInE1ELSR_1EEEEEENS4_6LayoutISD_NS5_IJSC_NSA_ILi0EEESV_EEEEENS5_IJNS4_10UnderscoreESY_SY_EEEEENS4_13SM90_TMA_LOADENS4_14ComposedLayoutINS4_7SwizzleILi3ELi4ELi3EEENS4_18smem_ptr_flag_bitsILi8EEENSU_INS5_IJNSA_ILi8EEESI_EEENS5_IJSI_SC_EEEEEEEvNS4_8identityENS4_23SM90_TMA_LOAD_MULTICASTES1B_vS1C_EENS_8epilogue10collective6detail29Sm90TmaWarpSpecializedAdapterINS1G_15DefaultEpilogueISK_SL_SL_NS1F_6thread17LinearCombinationISK_Li1EffLNS1K_9ScaleType4KindE0ELNS_15FloatRoundStyleE2ESK_EENS1_15EpilogueDefaultEEEEEvvEEEEvNT_6ParamsE)
        /*0014*/ 	.word	0x00000000


	//----- nvinfo : EIATTR_MIN_STACK_SIZE
	.align		4
.L_14:
        /*0018*/ 	.byte	0x04, 0x12
        /*001a*/ 	.short	(.L_16 - .L_15)
	.align		4
.L_15:
        /*001c*/ 	.word	index@(_ZN7cutlass13device_kernelINS_4gemm6kernel13GemmUniversalIN4cute5tupleIJiiiiEEENS1_10collective13CollectiveMmaINS1_37MainloopSm90TmaGmmaWarpSpecializedFP8ILi5ENS5_IJNS4_1CILi2EEENSA_ILi1EEESC_EEENS1_35KernelTmaWarpSpecializedCooperativeEEENS5_IJNSA_ILi256EEENSA_ILi96EEENSA_ILi128EEEEEENS_12float_e4m3_tENS5_IJlSC_lEEESK_SL_NS4_8TiledMMAINS4_8MMA_AtomIJNS4_4SM904GMMA30MMA_64x96x32_F32E4M3E4M3_SS_TNILNSP_7ScaleInE1ELSR_1EEEEEENS4_6LayoutISD_NS5_IJSC_NSA_ILi0EEESV_EEEEENS5_IJNS4_10UnderscoreESY_SY_EEEEENS4_13SM90_TMA_LOADENS4_14ComposedLayoutINS4_7SwizzleILi3ELi4ELi3EEENS4_18smem_ptr_flag_bitsILi8EEENSU_INS5_IJNSA_ILi8EEESI_EEENS5_IJSI_SC_EEEEEEEvNS4_8identityENS4_23SM90_TMA_LOAD_MULTICASTES1B_vS1C_EENS_8epilogue10collective6detail29Sm90TmaWarpSpecializedAdapterINS1G_15DefaultEpilogueISK_SL_SL_NS1F_6thread17LinearCombinationISK_Li1EffLNS1K_9ScaleType4KindE0ELNS_15FloatRoundStyleE2ESK_EENS1_15EpilogueDefaultEEEEEvvEEEEvNT_6ParamsE)
        /*0020*/ 	.word	0x00000000
.L_16:


//--------------------- .nv.compat                --------------------------
	.section	.nv.compat,"",@"SHT_CUDA_COMPAT_INFO"
	.align	4
        /*0000*/ 	.byte	0x02, 0x09, 0x01, 0x00, 0x02, 0x02, 0x04, 0x00, 0x02, 0x05, 0x05, 0x00, 0x03, 0x07, 0x01, 0x01
        /*0010*/ 	.byte	0x02, 0x03, 0x01, 0x00, 0x02, 0x06, 0x01, 0x00, 0x04, 0x0b, 0x08, 0x00, 0x00, 0x00, 0x00, 0x00
        /*0020*/ 	.byte	0x00, 0x00, 0x00, 0x00


//--------------------- .nv.info._ZN7cutlass13device_kernelINS_4gemm6kernel13GemmUniversalIN4cute5tupleIJiiiiEEENS1_10collective13CollectiveMmaINS1_37MainloopSm90TmaGmmaWarpSpecializedFP8ILi5ENS5_IJNS4_1CILi2EEENSA_ILi1EEESC_EEENS1_35KernelTmaWarpSpecializedCooperativeEEENS5_IJNSA_ILi256EEENSA_ILi96EEENSA_ILi128EEEEEENS_12float_e4m3_tENS5_IJlSC_lEEESK_SL_NS4_8TiledMMAINS4_8MMA_AtomIJNS4_4SM904GMMA30MMA_64x96x32_F32E4M3E4M3_SS_TNILNSP_7ScaleInE1ELSR_1EEEEEENS4_6LayoutISD_NS5_IJSC_NSA_ILi0EEESV_EEEEENS5_IJNS4_10UnderscoreESY_SY_EEEEENS4_13SM90_TMA_LOADENS4_14ComposedLayoutINS4_7SwizzleILi3ELi4ELi3EEENS4_18smem_ptr_flag_bitsILi8EEENSU_INS5_IJNSA_ILi8EEESI_EEENS5_IJSI_SC_EEEEEEEvNS4_8identityENS4_23SM90_TMA_LOAD_MULTICASTES1B_vS1C_EENS_8epilogue10collective6detail29Sm90TmaWarpSpecializedAdapterINS1G_15DefaultEpilogueISK_SL_SL_NS1F_6thread17LinearCombinationISK_Li1EffLNS1K_9ScaleType4KindE0ELNS_15FloatRoundStyleE2ESK_EENS1_15EpilogueDefaultEEEEEvvEEEEvNT_6ParamsE --------------------------
	.section	.nv.info._ZN7cutlass13device_kernelINS_4gemm6kernel13GemmUniversalIN4cute5tupleIJiiiiEEENS1_10collective13CollectiveMmaINS1_37MainloopSm90TmaGmmaWarpSpecializedFP8ILi5ENS5_IJNS4_1CILi2EEENSA_ILi1EEESC_EEENS1_35KernelTmaWarpSpecializedCooperativeEEENS5_IJNSA_ILi256EEENSA_ILi96EEENSA_ILi128EEEEEENS_12float_e4m3_tENS5_IJlSC_lEEESK_SL_NS4_8TiledMMAINS4_8MMA_AtomIJNS4_4SM904GMMA30MMA_64x96x32_F32E4M3E4M3_SS_TNILNSP_7ScaleInE1ELSR_1EEEEEENS4_6LayoutISD_NS5_IJSC_NSA_ILi0EEESV_EEEEENS5_IJNS4_10UnderscoreESY_SY_EEEEENS4_13SM90_TMA_LOADENS4_14ComposedLayoutINS4_7SwizzleILi3ELi4ELi3EEENS4_18smem_ptr_flag_bitsILi8EEENSU_INS5_IJNSA_ILi8EEESI_EEENS5_IJSI_SC_EEEEEEEvNS4_8identityENS4_23SM90_TMA_LOAD_MULTICASTES1B_vS1C_EENS_8epilogue10collective6detail29Sm90TmaWarpSpecializedAdapterINS1G_15DefaultEpilogueISK_SL_SL_NS1F_6thread17LinearCombinationISK_Li1EffLNS1K_9ScaleType4KindE0ELNS_15FloatRoundStyleE2ESK_EENS1_15EpilogueDefaultEEEEEvvEEEEvNT_6ParamsE,"",@"SHT_CUDA_INFO"
	.sectionflags	@""
	.align	4


	//----- nvinfo : EIATTR_CUDA_API_VERSION
	.align		4
        /*0000*/ 	.byte	0x04, 0x37
        /*0002*/ 	.short	(.L_18 - .L_17)
.L_17:
        /*0004*/ 	.word	0x00000082


	//----- nvinfo : EIATTR_KPARAM_INFO
	.align		4
.L_18:
        /*0008*/ 	.byte	0x04, 0x17
        /*000a*/ 	.short	(.L_20 - .L_19)
.L_19:
        /*000c*/ 	.word	0x00000000
        /*0010*/ 	.short	0x0000
        /*0012*/ 	.short	0x0070
        /*0014*/ 	.byte	0x00, 0xf0, 0x01, 0x10


	//----- nvinfo : EIATTR_SPARSE_MMA_MASK
	.align		4
.L_20:
        /*0018*/ 	.byte	0x03, 0x50
        /*001a*/ 	.short	0x0000


	//----- nvinfo : EIATTR_MAXREG_COUNT
	.align		4
        /*001c*/ 	.byte	0x03, 0x1b
        /*001e*/ 	.short	0x00a8


	//----- nvinfo : EIATTR_NUM_BARRIERS
	.align		4
        /*0020*/ 	.byte	0x02, 0x4c
        /*0022*/ 	.byte	0x01
	.zero		1


	//----- nvinfo : EIATTR_MERCURY_ISA_VERSION
	.align		4
        /*0024*/ 	.byte	0x03, 0x5f
        /*0026*/ 	.short	0x0101


	//----- nvinfo : EIATTR_INT_WARP_WIDE_INSTR_OFFSETS
	.align		4
        /*0028*/ 	.byte	0x04, 0x31
        /*002a*/ 	.short	(.L_22 - .L_21)


	//   ....[0]....
.L_21:
        /*002c*/ 	.word	0x000004c0


	//   ....[1]....
        /*0030*/ 	.word	0x000004f0


	//   ....[2]....
        /*0034*/ 	.word	0x00000690


	//----- nvinfo : EIATTR_COOP_GROUP_MASK_REGIDS
	.align		4
.L_22:
        /*0038*/ 	.byte	0x04, 0x29
        /*003a*/ 	.short	(.L_24 - .L_23)


	//   ....[0]....
.L_23:
        /*003c*/ 	.word	0xffffffff


	//   ....[1]....
        /*0040*/ 	.word	0xffffffff


	//   ....[2]....
        /*0044*/ 	.word	0xffffffff


	//   ....[3]....
        /*0048*/ 	.word	0xffffffff


	//   ....[4]....
        /*004c*/ 	.word	0xffffffff


	//   ....[5]....
        /*0050*/ 	.word	0xffffffff


	//----- nvinfo : EIATTR_COOP_GROUP_INSTR_OFFSETS
	.align		4
.L_24:
        /*0054*/ 	.byte	0x04, 0x28
        /*0056*/ 	.short	(.L_26 - .L_25)


	//   ....[0]....
.L_25:
        /*0058*/ 	.word	0x00000060


	//   ....[1]....
        /*005c*/ 	.word	0x00000070


	//   ....[2]....
        /*0060*/ 	.word	0x00000130


	//   ....[3]....
        /*0064*/ 	.word	0x000002f0


	//   ....[4]....
        /*0068*/ 	.word	0x00000810


	//   ....[5]....
        /*006c*/ 	.word	0x00001290


	//----- nvinfo : EIATTR_REG_RECONFIG
	.align		4
.L_26:
        /*0070*/ 	.byte	0x01, 0x54
	.zero		2


	//----- nvinfo : EIATTR_MBARRIER_INSTR_OFFSETS
	.align		4
        /*0074*/ 	.byte	0x04, 0x39
        /*0076*/ 	.short	(.L_28 - .L_27)


	//   ....[0]....
.L_27:
        /*0078*/ 	.word	0x00000230
        /*007c*/ 	.word	0x000000ff
        /*0080*/ 	.word	0x00000000
        /*0084*/ 	.short	0x0100
        /*0086*/ 	.byte	0x08
	.zero		1


	//   ....[1]....
        /*0088*/ 	.word	0x00000240
        /*008c*/ 	.word	0x000000ff
        /*0090*/ 	.word	0x00000028
        /*0094*/ 	.short	0x0100
        /*0096*/ 	.byte	0x08
	.zero		1


	//   ....[2]....
        /*0098*/ 	.word	0x00000250
        /*009c*/ 	.word	0x000000ff
        /*00a0*/ 	.word	0x00000008
        /*00a4*/ 	.short	0x0100
        /*00a6*/ 	.byte	0x08
	.zero		1


	//   ....[3]....
        /*00a8*/ 	.word	0x00000260
        /*00ac*/ 	.word	0x000000ff
        /*00b0*/ 	.word	0x00000030
        /*00b4*/ 	.short	0x0100
        /*00b6*/ 	.byte	0x08
	.zero		1


	//   ....[4]....
        /*00b8*/ 	.word	0x00000270
        /*00bc*/ 	.word	0x000000ff
        /*00c0*/ 	.word	0x00000010
        /*00c4*/ 	.short	0x0100
        /*00c6*/ 	.byte	0x08
	.zero		1


	//   ....[5]....
        /*00c8*/ 	.word	0x00000280
        /*00cc*/ 	.word	0x000000ff
        /*00d0*/ 	.word	0x00000038
        /*00d4*/ 	.short	0x0100
        /*00d6*/ 	.byte	0x08
	.zero		1


	//   ....[6]....
        /*00d8*/ 	.word	0x00000290
        /*00dc*/ 	.word	0x000000ff
        /*00e0*/ 	.word	0x00000018
        /*00e4*/ 	.short	0x0100
        /*00e6*/ 	.byte	0x08
	.zero		1


	//   ....[7]....
        /*00e8*/ 	.word	0x000002a0
        /*00ec*/ 	.word	0x000000ff
        /*00f0*/ 	.word	0x00000040
        /*00f4*/ 	.short	0x0100
        /*00f6*/ 	.byte	0x08
	.zero		1


	//   ....[8]....
        /*00f8*/ 	.word	0x000002b0
        /*00fc*/ 	.word	0x000000ff
        /*0100*/ 	.word	0x00000020
        /*0104*/ 	.short	0x0100
        /*0106*/ 	.byte	0x08
	.zero		1


	//   ....[9]....
        /*0108*/ 	.word	0x000002c0
        /*010c*/ 	.word	0x000000ff
        /*0110*/ 	.word	0x00000048
        /*0114*/ 	.short	0x0100
        /*0116*/ 	.byte	0x08
	.zero		1


	//   ....[10]....
        /*0118*/ 	.word	0x00000720
        /*011c*/ 	.word	0x000000ff
        /*0120*/ 	.word	0x00000060
        /*0124*/ 	.short	0x0100
        /*0126*/ 	.byte	0x06
	.zero		1


	//   ....[11]....
        /*0128*/ 	.word	0x000007b0
        /*012c*/ 	.word	0x000000ff
        /*0130*/ 	.word	0x00000068
        /*0134*/ 	.short	0x0100
        /*0136*/ 	.byte	0x06
	.zero		1


	//   ....[12]....
        /*0138*/ 	.word	0x000019b0
        /*013c*/ 	.word	0x000000ff
        /*0140*/ 	.word	0x00000000
        /*0144*/ 	.short	0x010a
        /*0146*/ 	.byte	0x06
	.zero		1


	//   ....[13]....
        /*0148*/ 	.word	0x000019f0
        /*014c*/ 	.word	0x000000ff
        /*0150*/ 	.word	0x00000000
        /*0154*/ 	.short	0x010a
        /*0156*/ 	.byte	0x06
	.zero		1


	//   ....[14]....
        /*0158*/ 	.word	0x00002790
        /*015c*/ 	.word	0x000000ff
        /*0160*/ 	.word	0x00000000
        /*0164*/ 	.short	0x010a
        /*0166*/ 	.byte	0x0e
	.zero		1


	//   ....[15]....
        /*0168*/ 	.word	0x000027d0
        /*016c*/ 	.word	0x000000ff
        /*0170*/ 	.word	0x00000000
        /*0174*/ 	.short	0x010a
        /*0176*/ 	.byte	0x0e
	.zero		1


	//   ....[16]....
        /*0178*/ 	.word	0x00003180
        /*017c*/ 	.word	0x0000000d
        /*0180*/ 	.word	0x00000000
        /*0184*/ 	.short	0x0101
        /*0186*/ 	.byte	0x3f
	.zero		1


	//   ....[17]....
        /*0188*/ 	.word	0x00003a20
        /*018c*/ 	.word	0x0000000a
        /*0190*/ 	.word	0x00000000
        /*0194*/ 	.short	0x0101
        /*0196*/ 	.byte	0x3f
	.zero		1


	//   ....[18]....
        /*0198*/ 	.word	0x0000b680
        /*019c*/ 	.word	0x00000012
        /*01a0*/ 	.word	0x00000028
        /*01a4*/ 	.short	0x010a
        /*01a6*/ 	.byte	0x3f
	.zero		1


	//   ....[19]....
        /*01a8*/ 	.word	0x0000b9f0
        /*01ac*/ 	.word	0x00000008
        /*01b0*/ 	.word	0x00000068
        /*01b4*/ 	.short	0x0101
        /*01b6*/ 	.byte	0x3f
	.zero		1


	//   ....[20]....
        /*01b8*/ 	.word	0x0000c120
        /*01bc*/ 	.word	0x00000006
        /*01c0*/ 	.word	0x00000000
        /*01c4*/ 	.short	0x010a
        /*01c6*/ 	.byte	0x3f
	.zero		1


	//   ....[21]....
        /*01c8*/ 	.word	0x0000c1a0
        /*01cc*/ 	.word	0x00000007
        /*01d0*/ 	.word	0x00000000
        /*01d4*/ 	.short	0x010a
        /*01d6*/ 	.byte	0x3f
	.zero		1


	//   ....[22]....
        /*01d8*/ 	.word	0x0000c230
        /*01dc*/ 	.word	0x0000000a
        /*01e0*/ 	.word	0x00000000
        /*01e4*/ 	.short	0x010a
        /*01e6*/ 	.byte	0x3f
	.zero		1


	//   ....[23]....
        /*01e8*/ 	.word	0x0000c2c0
        /*01ec*/ 	.word	0x0000000b
        /*01f0*/ 	.word	0x00000000
        /*01f4*/ 	.short	0x010a
        /*01f6*/ 	.byte	0x3f
	.zero		1


	//   ....[24]....
        /*01f8*/ 	.word	0x0000c350
        /*01fc*/ 	.word	0x00000003
        /*0200*/ 	.word	0x00000000
        /*0204*/ 	.short	0x010a
        /*0206*/ 	.byte	0x3f
	.zero		1


	//   ....[25]....
        /*0208*/ 	.word	0x0000c3c0
        /*020c*/ 	.word	0x0000000b
        /*0210*/ 	.word	0x00000000
        /*0214*/ 	.short	0x010a
        /*0216*/ 	.byte	0x3f
	.zero		1


	//   ....[26]....
        /*0218*/ 	.word	0x0000c420
        /*021c*/ 	.word	0x0000000d
        /*0220*/ 	.word	0x00000000
        /*0224*/ 	.short	0x010a
        /*0226*/ 	.byte	0x3f
	.zero		1


	//   ....[27]....
        /*0228*/ 	.word	0x0000c4f0
        /*022c*/ 	.word	0x00000012
        /*0230*/ 	.word	0x00000028
        /*0234*/ 	.short	0x010a
        /*0236*/ 	.byte	0x3f
	.zero		1


	//   ....[28]....
        /*0238*/ 	.word	0x0000c5c0
        /*023c*/ 	.word	0x00000006
        /*0240*/ 	.word	0x00000000
        /*0244*/ 	.short	0x010a
        /*0246*/ 	.byte	0x3f
	.zero		1


	//   ....[29]....
        /*0248*/ 	.word	0x0000c610
        /*024c*/ 	.word	0x00000007
        /*0250*/ 	.word	0x00000000
        /*0254*/ 	.short	0x010a
        /*0256*/ 	.byte	0x3f
	.zero		1


	//   ....[30]....
        /*0258*/ 	.word	0x0000c660
        /*025c*/ 	.word	0x0000000a
        /*0260*/ 	.word	0x00000000
        /*0264*/ 	.short	0x010a
        /*0266*/ 	.byte	0x3f
	.zero		1


	//   ....[31]....
        /*0268*/ 	.word	0x0000c6b0
        /*026c*/ 	.word	0x0000000b
        /*0270*/ 	.word	0x00000000
        /*0274*/ 	.short	0x010a
        /*0276*/ 	.byte	0x3f
	.zero		1


	//----- nvinfo : EIATTR_NUM_MBARRIERS
	.align		4
.L_28:
        /*0278*/ 	.byte	0x03, 0x38
        /*027a*/ 	.short	0x000c


	//----- nvinfo : EIATTR_EXIT_INSTR_OFFSETS
	.align		4
        /*027c*/ 	.byte	0x04, 0x1c
        /*027e*/ 	.short	(.L_30 - .L_29)


	//   ....[0]....
.L_29:
        /*0280*/ 	.word	0x00000970


	//   ....[1]....
        /*0284*/ 	.word	0x00001160


	//   ....[2]....
        /*0288*/ 	.word	0x0000adb0


	//   ....[3]....
        /*028c*/ 	.word	0x0000b310


	//   ....[4]....
        /*0290*/ 	.word	0x0000c3a0


	//----- nvinfo : EIATTR_MAX_THREADS
	.align		4
.L_30:
        /*0294*/ 	.byte	0x04, 0x05
        /*0296*/ 	.short	(.L_32 - .L_31)
.L_31:
        /*0298*/ 	.word	0x00000180
        /*029c*/ 	.word	0x00000001
        /*02a0*/ 	.word	0x00000001


	//----- nvinfo : EIATTR_CRS_STACK_SIZE
	.align		4
.L_32:
        /*02a4*/ 	.byte	0x04, 0x1e
        /*02a6*/ 	.short	(.L_34 - .L_33)
.L_33:
        /*02a8*/ 	.word	0x00000000


	//----- nvinfo : EIATTR_CBANK_PARAM_SIZE
	.align		4
.L_34:
        /*02ac*/ 	.byte	0x03, 0x19
        /*02ae*/ 	.short	0x0470


	//----- nvinfo : EIATTR_PARAM_CBANK
	.align		4
        /*02b0*/ 	.byte	0x04, 0x0a
        /*02b2*/ 	.short	(.L_36 - .L_35)
	.align		4
.L_35:
        /*02b4*/ 	.word	index@(.nv.constant0._ZN7cutlass13device_kernelINS_4gemm6kernel13GemmUniversalIN4cute5tupleIJiiiiEEENS1_10collective13CollectiveMmaINS1_37MainloopSm90TmaGmmaWarpSpecializedFP8ILi5ENS5_IJNS4_1CILi2EEENSA_ILi1EEESC_EEENS1_35KernelTmaWarpSpecializedCooperativeEEENS5_IJNSA_ILi256EEENSA_ILi96EEENSA_ILi128EEEEEENS_12float_e4m3_tENS5_IJlSC_lEEESK_SL_NS4_8TiledMMAINS4_8MMA_AtomIJNS4_4SM904GMMA30MMA_64x96x32_F32E4M3E4M3_SS_TNILNSP_7ScaleInE1ELSR_1EEEEEENS4_6LayoutISD_NS5_IJSC_NSA_ILi0EEESV_EEEEENS5_IJNS4_10UnderscoreESY_SY_EEEEENS4_13SM90_TMA_LOADENS4_14ComposedLayoutINS4_7SwizzleILi3ELi4ELi3EEENS4_18smem_ptr_flag_bitsILi8EEENSU_INS5_IJNSA_ILi8EEESI_EEENS5_IJSI_SC_EEEEEEEvNS4_8identityENS4_23SM90_TMA_LOAD_MULTICASTES1B_vS1C_EENS_8epilogue10collective6detail29Sm90TmaWarpSpecializedAdapterINS1G_15DefaultEpilogueISK_SL_SL_NS1F_6thread17LinearCombinationISK_Li1EffLNS1K_9ScaleType4KindE0ELNS_15FloatRoundStyleE2ESK_EENS1_15EpilogueDefaultEEEEEvvEEEEvNT_6ParamsE)
        /*02b8*/ 	.short	0x0210
        /*02ba*/ 	.short	0x0470


	//----- nvinfo : EIATTR_SW_WAR
	.align		4
.L_36:
        /*02bc*/ 	.byte	0x04, 0x36
        /*02be*/ 	.short	(.L_38 - .L_37)
.L_37:
        /*02c0*/ 	.word	0x00000008
.L_38:


//--------------------- .nv.callgraph             --------------------------
	.section	.nv.callgraph,"",@"SHT_CUDA_CALLGRAPH"
	.align	4
	.sectionentsize	8
	.align		4
        /*0000*/ 	.word	0x00000000
	.align		4
        /*0004*/ 	.word	0xffffffff
	.align		4
        /*0008*/ 	.word	0x00000000
	.align		4
        /*000c*/ 	.word	0xfffffffe
	.align		4
        /*0010*/ 	.word	0x00000000
	.align		4
        /*0014*/ 	.word	0xfffffffd
	.align		4
        /*0018*/ 	.word	0x00000000
	.align		4
        /*001c*/ 	.word	0xfffffffc


//--------------------- .nv.constant4             --------------------------
	.section	.nv.constant4,"a",@progbits
	.align	8
	.align		8
.nv.constant4:
        /*0000*/ 	.dword	_ZN40_INTERNAL_eeef7e12_4_k_cu_3e016981_134774cuda3std3__45__cpo5beginE
	.align		8
        /*0008*/ 	.dword	_ZN40_INTERNAL_eeef7e12_4_k_cu_3e016981_134774cuda3std3__45__cpo3endE
	.align		8
        /*0010*/ 	.dword	_ZN40_INTERNAL_eeef7e12_4_k_cu_3e016981_134774cuda3std3__45__cpo6cbeginE
	.align		8
        /*0018*/ 	.dword	_ZN40_INTERNAL_eeef7e12_4_k_cu_3e016981_134774cuda3std3__45__cpo4cendE
	.align		8
        /*0020*/ 	.dword	_ZN40_INTERNAL_eeef7e12_4_k_cu_3e016981_134774cuda3std3__442_GLOBAL__N__eeef7e12_4_k_cu_3e016981_134776ignoreE
	.align		8
        /*0028*/ 	.dword	_ZN40_INTERNAL_eeef7e12_4_k_cu_3e016981_134774cuda3std3__419piecewise_constructE
	.align		8
        /*0030*/ 	.dword	_ZN40_INTERNAL_eeef7e12_4_k_cu_3e016981_134774cuda3std3__48in_placeE
	.align		8
        /*0038*/ 	.dword	_ZN40_INTERNAL_eeef7e12_4_k_cu_3e016981_134774cuda3std6ranges3__45__cpo4swapE
	.align		8
        /*0040*/ 	.dword	_ZN40_INTERNAL_eeef7e12_4_k_cu_3e016981_134774cuda3std6ranges3__45__cpo9iter_moveE
	.align		8
        /*0048*/ 	.dword	_ZN40_INTERNAL_eeef7e12_4_k_cu_3e016981_134774cute7productE
	.align		8
        /*0050*/ 	.dword	_ZN40_INTERNAL_eeef7e12_4_k_cu_3e016981_134774cute1_E


//--------------------- .text._ZN7cutlass13device_kernelINS_4gemm6kernel13GemmUniversalIN4cute5tupleIJiiiiEEENS1_10collective13CollectiveMmaINS1_37MainloopSm90TmaGmmaWarpSpecializedFP8ILi5ENS5_IJNS4_1CILi2EEENSA_ILi1EEESC_EEENS1_35KernelTmaWarpSpecializedCooperativeEEENS5_IJNSA_ILi256EEENSA_ILi96EEENSA_ILi128EEEEEENS_12float_e4m3_tENS5_IJlSC_lEEESK_SL_NS4_8TiledMMAINS4_8MMA_AtomIJNS4_4SM904GMMA30MMA_64x96x32_F32E4M3E4M3_SS_TNILNSP_7ScaleInE1ELSR_1EEEEEENS4_6LayoutISD_NS5_IJSC_NSA_ILi0EEESV_EEEEENS5_IJNS4_10UnderscoreESY_SY_EEEEENS4_13SM90_TMA_LOADENS4_14ComposedLayoutINS4_7SwizzleILi3ELi4ELi3EEENS4_18smem_ptr_flag_bitsILi8EEENSU_INS5_IJNSA_ILi8EEESI_EEENS5_IJSI_SC_EEEEEEEvNS4_8identityENS4_23SM90_TMA_LOAD_MULTICASTES1B_vS1C_EENS_8epilogue10collective6detail29Sm90TmaWarpSpecializedAdapterINS1G_15DefaultEpilogueISK_SL_SL_NS1F_6thread17LinearCombinationISK_Li1EffLNS1K_9ScaleType4KindE0ELNS_15FloatRoundStyleE2ESK_EENS1_15EpilogueDefaultEEEEEvvEEEEvNT_6ParamsE --------------------------
	.section	.text._ZN7cutlass13device_kernelINS_4gemm6kernel13GemmUniversalIN4cute5tupleIJiiiiEEENS1_10collective13CollectiveMmaINS1_37MainloopSm90TmaGmmaWarpSpecializedFP8ILi5ENS5_IJNS4_1CILi2EEENSA_ILi1EEESC_EEENS1_35KernelTmaWarpSpecializedCooperativeEEENS5_IJNSA_ILi256EEENSA_ILi96EEENSA_ILi128EEEEEENS_12float_e4m3_tENS5_IJlSC_lEEESK_SL_NS4_8TiledMMAINS4_8MMA_AtomIJNS4_4SM904GMMA30MMA_64x96x32_F32E4M3E4M3_SS_TNILNSP_7ScaleInE1ELSR_1EEEEEENS4_6LayoutISD_NS5_IJSC_NSA_ILi0EEESV_EEEEENS5_IJNS4_10UnderscoreESY_SY_EEEEENS4_13SM90_TMA_LOADENS4_14ComposedLayoutINS4_7SwizzleILi3ELi4ELi3EEENS4_18smem_ptr_flag_bitsILi8EEENSU_INS5_IJNSA_ILi8EEESI_EEENS5_IJSI_SC_EEEEEEEvNS4_8identityENS4_23SM90_TMA_LOAD_MULTICASTES1B_vS1C_EENS_8epilogue10collective6detail29Sm90TmaWarpSpecializedAdapterINS1G_15DefaultEpilogueISK_SL_SL_NS1F_6thread17LinearCombinationISK_Li1EffLNS1K_9ScaleType4KindE0ELNS_15FloatRoundStyleE2ESK_EENS1_15EpilogueDefaultEEEEEvvEEEEvNT_6ParamsE,"ax",@progbits
	.align	128
.text._ZN7cutlass13device_kernelINS_4gemm6kernel13GemmUniversalIN4cute5tupleIJiiiiEEENS1_10collective13CollectiveMmaINS1_37MainloopSm90TmaGmmaWarpSpecializedFP8ILi5ENS5_IJNS4_1CILi2EEENSA_ILi1EEESC_EEENS1_35KernelTmaWarpSpecializedCooperativeEEENS5_IJNSA_ILi256EEENSA_ILi96EEENSA_ILi128EEEEEENS_12float_e4m3_tENS5_IJlSC_lEEESK_SL_NS4_8TiledMMAINS4_8MMA_AtomIJNS4_4SM904GMMA30MMA_64x96x32_F32E4M3E4M3_SS_TNILNSP_7ScaleInE1ELSR_1EEEEEENS4_6LayoutISD_NS5_IJSC_NSA_ILi0EEESV_EEEEENS5_IJNS4_10UnderscoreESY_SY_EEEEENS4_13SM90_TMA_LOADENS4_14ComposedLayoutINS4_7SwizzleILi3ELi4ELi3EEENS4_18smem_ptr_flag_bitsILi8EEENSU_INS5_IJNSA_ILi8EEESI_EEENS5_IJSI_SC_EEEEEEEvNS4_8identityENS4_23SM90_TMA_LOAD_MULTICASTES1B_vS1C_EENS_8epilogue10collective6detail29Sm90TmaWarpSpecializedAdapterINS1G_15DefaultEpilogueISK_SL_SL_NS1F_6thread17LinearCombinationISK_Li1EffLNS1K_9ScaleType4KindE0ELNS_15FloatRoundStyleE2ESK_EENS1_15EpilogueDefaultEEEEEvvEEEEvNT_6ParamsE:
        .type           _ZN7cutlass13device_kernelINS_4gemm6kernel13GemmUniversalIN4cute5tupleIJiiiiEEENS1_10collective13CollectiveMmaINS1_37MainloopSm90TmaGmmaWarpSpecializedFP8ILi5ENS5_IJNS4_1CILi2EEENSA_ILi1EEESC_EEENS1_35KernelTmaWarpSpecializedCooperativeEEENS5_IJNSA_ILi256EEENSA_ILi96EEENSA_ILi128EEEEEENS_12float_e4m3_tENS5_IJlSC_lEEESK_SL_NS4_8TiledMMAINS4_8MMA_AtomIJNS4_4SM904GMMA30MMA_64x96x32_F32E4M3E4M3_SS_TNILNSP_7ScaleInE1ELSR_1EEEEEENS4_6LayoutISD_NS5_IJSC_NSA_ILi0EEESV_EEEEENS5_IJNS4_10UnderscoreESY_SY_EEEEENS4_13SM90_TMA_LOADENS4_14ComposedLayoutINS4_7SwizzleILi3ELi4ELi3EEENS4_18smem_ptr_flag_bitsILi8EEENSU_INS5_IJNSA_ILi8EEESI_EEENS5_IJSI_SC_EEEEEEEvNS4_8identityENS4_23SM90_TMA_LOAD_MULTICASTES1B_vS1C_EENS_8epilogue10collective6detail29Sm90TmaWarpSpecializedAdapterINS1G_15DefaultEpilogueISK_SL_SL_NS1F_6thread17LinearCombinationISK_Li1EffLNS1K_9ScaleType4KindE0ELNS_15FloatRoundStyleE2ESK_EENS1_15EpilogueDefaultEEEEEvvEEEEvNT_6ParamsE,@function
        .size           _ZN7cutlass13device_kernelINS_4gemm6kernel13GemmUniversalIN4cute5tupleIJiiiiEEENS1_10collective13CollectiveMmaINS1_37MainloopSm90TmaGmmaWarpSpecializedFP8ILi5ENS5_IJNS4_1CILi2EEENSA_ILi1EEESC_EEENS1_35KernelTmaWarpSpecializedCooperativeEEENS5_IJNSA_ILi256EEENSA_ILi96EEENSA_ILi128EEEEEENS_12float_e4m3_tENS5_IJlSC_lEEESK_SL_NS4_8TiledMMAINS4_8MMA_AtomIJNS4_4SM904GMMA30MMA_64x96x32_F32E4M3E4M3_SS_TNILNSP_7ScaleInE1ELSR_1EEEEEENS4_6LayoutISD_NS5_IJSC_NSA_ILi0EEESV_EEEEENS5_IJNS4_10UnderscoreESY_SY_EEEEENS4_13SM90_TMA_LOADENS4_14ComposedLayoutINS4_7SwizzleILi3ELi4ELi3EEENS4_18smem_ptr_flag_bitsILi8EEENSU_INS5_IJNSA_ILi8EEESI_EEENS5_IJSI_SC_EEEEEEEvNS4_8identityENS4_23SM90_TMA_LOAD_MULTICASTES1B_vS1C_EENS_8epilogue10collective6detail29Sm90TmaWarpSpecializedAdapterINS1G_15DefaultEpilogueISK_SL_SL_NS1F_6thread17LinearCombinationISK_Li1EffLNS1K_9ScaleType4KindE0ELNS_15FloatRoundStyleE2ESK_EENS1_15EpilogueDefaultEEEEEvvEEEEvNT_6ParamsE,(.L_x_272 - _ZN7cutlass13device_kernelINS_4gemm6kernel13GemmUniversalIN4cute5tupleIJiiiiEEENS1_10collective13CollectiveMmaINS1_37MainloopSm90TmaGmmaWarpSpecializedFP8ILi5ENS5_IJNS4_1CILi2EEENSA_ILi1EEESC_EEENS1_35KernelTmaWarpSpecializedCooperativeEEENS5_IJNSA_ILi256EEENSA_ILi96EEENSA_ILi128EEEEEENS_12float_e4m3_tENS5_IJlSC_lEEESK_SL_NS4_8TiledMMAINS4_8MMA_AtomIJNS4_4SM904GMMA30MMA_64x96x32_F32E4M3E4M3_SS_TNILNSP_7ScaleInE1ELSR_1EEEEEENS4_6LayoutISD_NS5_IJSC_NSA_ILi0EEESV_EEEEENS5_IJNS4_10UnderscoreESY_SY_EEEEENS4_13SM90_TMA_LOADENS4_14ComposedLayoutINS4_7SwizzleILi3ELi4ELi3EEENS4_18smem_ptr_flag_bitsILi8EEENSU_INS5_IJNSA_ILi8EEESI_EEENS5_IJSI_SC_EEEEEEEvNS4_8identityENS4_23SM90_TMA_LOAD_MULTICASTES1B_vS1C_EENS_8epilogue10collective6detail29Sm90TmaWarpSpecializedAdapterINS1G_15DefaultEpilogueISK_SL_SL_NS1F_6thread17LinearCombinationISK_Li1EffLNS1K_9ScaleType4KindE0ELNS_15FloatRoundStyleE2ESK_EENS1_15EpilogueDefaultEEEEEvvEEEEvNT_6ParamsE)
        .other          _ZN7cutlass13device_kernelINS_4gemm6kernel13GemmUniversalIN4cute5tupleIJiiiiEEENS1_10collective13CollectiveMmaINS1_37MainloopSm90TmaGmmaWarpSpecializedFP8ILi5ENS5_IJNS4_1CILi2EEENSA_ILi1EEESC_EEENS1_35KernelTmaWarpSpecializedCooperativeEEENS5_IJNSA_ILi256EEENSA_ILi96EEENSA_ILi128EEEEEENS_12float_e4m3_tENS5_IJlSC_lEEESK_SL_NS4_8TiledMMAINS4_8MMA_AtomIJNS4_4SM904GMMA30MMA_64x96x32_F32E4M3E4M3_SS_TNILNSP_7ScaleInE1ELSR_1EEEEEENS4_6LayoutISD_NS5_IJSC_NSA_ILi0EEESV_EEEEENS5_IJNS4_10UnderscoreESY_SY_EEEEENS4_13SM90_TMA_LOADENS4_14ComposedLayoutINS4_7SwizzleILi3ELi4ELi3EEENS4_18smem_ptr_flag_bitsILi8EEENSU_INS5_IJNSA_ILi8EEESI_EEENS5_IJSI_SC_EEEEEEEvNS4_8identityENS4_23SM90_TMA_LOAD_MULTICASTES1B_vS1C_EENS_8epilogue10collective6detail29Sm90TmaWarpSpecializedAdapterINS1G_15DefaultEpilogueISK_SL_SL_NS1F_6thread17LinearCombinationISK_Li1EffLNS1K_9ScaleType4KindE0ELNS_15FloatRoundStyleE2ESK_EENS1_15EpilogueDefaultEEEEEvvEEEEvNT_6ParamsE,@"STO_CUDA_ENTRY STV_DEFAULT"
_ZN7cutlass13device_kernelINS_4gemm6kernel13GemmUniversalIN4cute5tupleIJiiiiEEENS1_10collective13CollectiveMmaINS1_37MainloopSm90TmaGmmaWarpSpecializedFP8ILi5ENS5_IJNS4_1CILi2EEENSA_ILi1EEESC_EEENS1_35KernelTmaWarpSpecializedCooperativeEEENS5_IJNSA_ILi256EEENSA_ILi96EEENSA_ILi128EEEEEENS_12float_e4m3_tENS5_IJlSC_lEEESK_SL_NS4_8TiledMMAINS4_8MMA_AtomIJNS4_4SM904GMMA30MMA_64x96x32_F32E4M3E4M3_SS_TNILNSP_7ScaleInE1ELSR_1EEEEEENS4_6LayoutISD_NS5_IJSC_NSA_ILi0EEESV_EEEEENS5_IJNS4_10UnderscoreESY_SY_EEEEENS4_13SM90_TMA_LOADENS4_14ComposedLayoutINS4_7SwizzleILi3ELi4ELi3EEENS4_18smem_ptr_flag_bitsILi8EEENSU_INS5_IJNSA_ILi8EEESI_EEENS5_IJSI_SC_EEEEEEEvNS4_8identityENS4_23SM90_TMA_LOAD_MULTICASTES1B_vS1C_EENS_8epilogue10collective6detail29Sm90TmaWarpSpecializedAdapterINS1G_15DefaultEpilogueISK_SL_SL_NS1F_6thread17LinearCombinationISK_Li1EffLNS1K_9ScaleType4KindE0ELNS_15FloatRoundStyleE2ESK_EENS1_15EpilogueDefaultEEEEEvvEEEEvNT_6ParamsE:
[----:B------:R-:W-:Y:S01]  /*0000*/  LDC R1, c[0x0][0x28] ;  /* 0x00000a00ff017b82 */ /* 0x000fe20000000800 */
[----:B------:R-:W0:Y:S01]  /*0010*/  S2R R0, SR_TID.X ;  /* 0x0000000000007919 */ /* 0x000e220000002100 */
[----:B------:R-:W-:Y:S01]  /*0020*/  ELECT P0, URZ, PT ;  /* 0x00000000003f782f */ /* 0x000fe20003800000 */
[----:B------:R-:W-:Y:S01]  /*0030*/  BSSY B0, `(.L_x_0) ;  /* 0x000000f000007945 */ /* 0x000fe20003800000 */
[--C-:B0-----:R-:W-:Y:S02]  /*0040*/  SHF.R.U32.HI R2, RZ, 0x5, R0.reuse ;  /* 0x00000005ff027819 */ /* 0x101fe40000011600 */
[----:B------:R-:W-:-:S03]  /*0050*/  SHF.R.U32.HI R3, RZ, 0x7, R0 ;  /* 0x00000007ff037819 */ /* 0x000fc60000011600 */
[----:B------:R-:W0:Y:S04]  /*0060*/  SHFL.IDX PT, R7, R2, RZ, 0x1f ;  /* 0x00001fff02077589 */ /* 0x000e2800000e0000 */
[----:B------:R-:W1:Y:S01]  /*0070*/  SHFL.IDX PT, R3, R3, RZ, 0x1f ;  /* 0x00001fff03037589 */ /* 0x000e6200000e0000 */
[----:B0-----:R-:W-:-:S13]  /*0080*/  ISETP.NE.OR P0, PT, R7, RZ, !P0 ;  /* 0x000000ff0700720c */ /* 0x001fda0004705670 */
[----:B-1----:R-:W-:Y:S05]  /*0090*/  @P0 BRA `(.L_x_1) ;  /* 0x0000000000200947 */ /* 0x002fea0003800000 */
[----:B------:R-:W-:Y:S02]  /*00a0*/  ULDC.64 UR4, c[0x0][0x198] ;  /* 0x0000660000047ab9 */ /* 0x000fe40000000a00 */
[----:B------:R-:W-:Y:S02]  /*00b0*/  UIADD3 UR6, UP0, UR4, 0xf0, URZ ;  /* 0x000000f004067890 */ /* 0x000fe4000ff1e03f */
[----:B------:R-:W-:Y:S02]  /*00c0*/  UIADD3 UR4, UP1, UR4, 0x1f0, URZ ;  /* 0x000001f004047890 */ /* 0x000fe4000ff3e03f */
[----:B------:R-:W-:Y:S02]  /*00d0*/  UIADD3.X UR7, URZ, UR5, URZ, UP0, !UPT ;  /* 0x000000053f077290 */ /* 0x000fe400087fe43f */
[----:B------:R-:W-:-:S07]  /*00e0*/  UIADD3.X UR5, URZ, UR5, URZ, UP1, !UPT ;  /* 0x000000053f057290 */ /* 0x000fce0008ffe43f */
[----:B------:R0:W-:Y:S02]  /*00f0*/  UTMACCTL.PF [UR6] ;  /* 0x00000000060079b9 */ /* 0x0001e40008040000 */
[----:B------:R0:W-:Y:S02]  /*0100*/  UTMACCTL.PF [UR4] ;  /* 0x00000000040079b9 */ /* 0x0001e40008040000 */
[----:B0-----:R-:W-:Y:S01]  /*0110*/  NOP ;  /* 0x0000000000007918 */ /* 0x001fe20000000000 */
.L_x_1:
[----:B------:R-:W-:Y:S05]  /*0120*/  BSYNC B0 ;  /* 0x0000000000007941 */ /* 0x000fea0003800000 */
.L_x_0:
[----:B------:R-:W0:Y:S02]  /*0130*/  SHFL.IDX PT, R4, R2, RZ, 0x1f ;  /* 0x00001fff02047589 */ /* 0x000e2400000e0000 */
[----:B0-----:R-:W-:-:S13]  /*0140*/  ISETP.NE.AND P0, PT, R4, RZ, PT ;  /* 0x000000ff0400720c */ /* 0x001fda0003f05270 */
[----:B------:R-:W-:Y:S05]  /*0150*/  @P0 BRA `(.L_x_2) ;  /* 0x0000000000600947 */ /* 0x000fea0003800000 */
[----:B------:R-:W0:Y:S01]  /*0160*/  S2UR UR8, SR_CgaCtaId ;  /* 0x00000000000879c3 */ /* 0x000e220000008800 */
[----:B------:R-:W-:Y:S01]  /*0170*/  UMOV UR4, 0x400 ;  /* 0x0000040000047882 */ /* 0x000fe20000000000 */
[----:B------:R-:W-:Y:S01]  /*0180*/  UMOV UR5, 0x1 ;  /* 0x0000000100057882 */ /* 0x000fe20000000000 */
[----:B------:R-:W-:Y:S01]  /*0190*/  UMOV UR6, 0x4 ;  /* 0x0000000400067882 */ /* 0x000fe20000000000 */
[----:B------:R-:W-:Y:S01]  /*01a0*/  ELECT P0, URZ, PT ;  /* 0x00000000003f782f */ /* 0x000fe20003800000 */
[----:B------:R-:W-:-:S04]  /*01b0*/  UIADD3 UR6, -UR6, 0x100000, URZ ;  /* 0x0010000006067890 */ /* 0x000fc8000fffe13f */
[----:B------:R-:W-:Y:S02]  /*01c0*/  USHF.L.U32 UR7, UR6, 0xb, URZ ;  /* 0x0000000b06077899 */ /* 0x000fe4000800063f */
[----:B------:R-:W-:Y:S02]  /*01d0*/  USHF.L.U32 UR6, UR6, 0x1, URZ ;  /* 0x0000000106067899 */ /* 0x000fe4000800063f */
[----:B0-----:R-:W-:Y:S02]  /*01e0*/  ULEA UR8, UR8, UR4, 0x18 ;  /* 0x0000000408087291 */ /* 0x001fe4000f8ec03f */
[----:B------:R-:W-:-:S04]  /*01f0*/  UIADD3 UR4, -UR5, 0x100000, URZ ;  /* 0x0010000005047890 */ /* 0x000fc8000fffe13f */
[----:B------:R-:W-:Y:S02]  /*0200*/  USHF.L.U32 UR5, UR4, 0xb, URZ ;  /* 0x0000000b04057899 */ /* 0x000fe4000800063f */
[----:B------:R-:W-:Y:S01]  /*0210*/  USHF.L.U32 UR4, UR4, 0x1, URZ ;  /* 0x0000000104047899 */ /* 0x000fe2000800063f */
[----:B------:R-:W0:Y:S11]  /*0220*/  FENCE.VIEW.ASYNC.S ;  /* 0x00000000000073c6 */ /* 0x000e360000000000 */
[----:B0-----:R0:W1:Y:S01]  /*0230*/  SYNCS.EXCH.64 URZ, [UR8], UR4 ;  /* 0x00000004083f75b2 */ /* 0x0010620008000100 */
[----:B------:R0:W2:Y:S01]  /*0240*/  SYNCS.EXCH.64 URZ, [UR8+0x28], UR6 ;  /* 0x00002806083f75b2 */ /* 0x0000a20008000100 */
[----:B------:R0:W3:Y:S01]  /*0250*/  SYNCS.EXCH.64 URZ, [UR8+0x8], UR4 ;  /* 0x00000804083f75b2 */ /* 0x0000e20008000100 */
[----:B------:R0:W4:Y:S01]  /*0260*/  SYNCS.EXCH.64 URZ, [UR8+0x30], UR6 ;  /* 0x00003006083f75b2 */ /* 0x0001220008000100 */
[----:B------:R0:W0:Y:S01]  /*0270*/  SYNCS.EXCH.64 URZ, [UR8+0x10], UR4 ;  /* 0x00001004083f75b2 */ /* 0x0000220008000100 */
[----:B------:R0:W0:Y:S01]  /*0280*/  SYNCS.EXCH.64 URZ, [UR8+0x38], UR6 ;  /* 0x00003806083f75b2 */ /* 0x0000220008000100 */
[----:B------:R0:W0:Y:S01]  /*0290*/  SYNCS.EXCH.64 URZ, [UR8+0x18], UR4 ;  /* 0x00001804083f75b2 */ /* 0x0000220008000100 */
[----:B------:R0:W0:Y:S01]  /*02a0*/  SYNCS.EXCH.64 URZ, [UR8+0x40], UR6 ;  /* 0x00004006083f75b2 */ /* 0x0000220008000100 */
[----:B------:R0:W0:Y:S01]  /*02b0*/  SYNCS.EXCH.64 URZ, [UR8+0x20], UR4 ;  /* 0x00002004083f75b2 */ /* 0x0000220008000100 */
[----:B------:R0:W0:Y:S01]  /*02c0*/  SYNCS.EXCH.64 URZ, [UR8+0x48], UR6 ;  /* 0x00004806083f75b2 */ /* 0x0000220008000100 */
[----:B------:R-:W-:Y:S01]  /*02d0*/  NOP ;  /* 0x0000000000007918 */ /* 0x000fe20000000000 */
.L_x_2:
[----:B------:R-:W-:Y:S01]  /*02e0*/  SHF.R.S32.HI R5, RZ, 0x1f, R0 ;  /* 0x0000001fff057819 */ /* 0x000fe20000011400 */
[----:B------:R-:W5:Y:S01]  /*02f0*/  SHFL.IDX PT, R2, R2, RZ, 0x1f ;  /* 0x00001fff02027589 */ /* 0x000f6200000e0000 */
[----:B0-----:R-:W0:Y:S01]  /*0300*/  S2UR UR8, SR_CTAID.X ;  /* 0x00000000000879c3 */ /* 0x001e220000002500 */
[----:B------:R-:W-:Y:S02]  /*0310*/  ELECT P0, URZ, PT ;  /* 0x00000000003f782f */ /* 0x000fe40003800000 */
[----:B------:R-:W-:Y:S01]  /*0320*/  LEA.HI R5, R5, R0, RZ, 0x7 ;  /* 0x0000000005057211 */ /* 0x000fe200078f38ff */
[----:B------:R-:W1:Y:S01]  /*0330*/  S2R R10, SR_CTAID.Y ;  /* 0x00000000000a7919 */ /* 0x000e620000002600 */
[----:B------:R-:W-:Y:S01]  /*0340*/  SHF.R.S32.HI R13, RZ, 0x1f, R4 ;  /* 0x0000001fff0d7819 */ /* 0x000fe20000011404 */
[----:B------:R-:W-:Y:S01]  /*0350*/  ULDC UR4, c[0x0][0x150] ;  /* 0x0000540000047ab9 */ /* 0x000fe20000000800 */
[----:B------:R-:W-:Y:S01]  /*0360*/  LOP3.LUT R5, R5, 0xffffff80, RZ, 0xc0, !PT ;  /* 0xffffff8005057812 */ /* 0x000fe200078ec0ff */
[----:B------:R-:W-:Y:S01]  /*0370*/  VIADD R16, R3, 0xffffffff ;  /* 0xffffffff03107836 */ /* 0x000fe20000000000 */
[----:B------:R-:W-:Y:S01]  /*0380*/  LEA.HI R13, R13, R4, RZ, 0x2 ;  /* 0x000000040d0d7211 */ /* 0x000fe200078f10ff */
[----:B------:R-:W2:Y:S01]  /*0390*/  LDC R12, c[0x0][0x144] ;  /* 0x00005100ff0c7b82 */ /* 0x000ea20000000800 */
[----:B------:R-:W-:Y:S01]  /*03a0*/  NOP ;  /* 0x0000000000007918 */ /* 0x000fe20000000000 */
[----:B------:R-:W-:Y:S01]  /*03b0*/  IMAD.IADD R5, R0, 0x1, -R5 ;  /* 0x0000000100057824 */ /* 0x000fe200078e0a05 */
[----:B------:R-:W-:Y:S01]  /*03c0*/  LOP3.LUT R13, R13, 0x3ffffffc, RZ, 0xc0, !PT ;  /* 0x3ffffffc0d0d7812 */ /* 0x000fe200078ec0ff */
[----:B------:R-:W-:Y:S01]  /*03d0*/  NOP ;  /* 0x0000000000007918 */ /* 0x000fe20000000000 */
[----:B------:R-:W-:-:S02]  /*03e0*/  ISETP.GE.U32.AND P6, PT, R16, 0x2, PT ;  /* 0x000000021000780c */ /* 0x000fc40003fc6070 */
[----:B------:R-:W-:Y:S01]  /*03f0*/  SHF.R.S32.HI R6, RZ, 0x1f, R5 ;  /* 0x0000001fff067819 */ /* 0x000fe20000011405 */
[----:B------:R-:W-:Y:S01]  /*0400*/  IMAD.IADD R4, R4, 0x1, -R13 ;  /* 0x0000000104047824 */ /* 0x000fe200078e0a0d */
[----:B------:R-:W3:Y:S01]  /*0410*/  LDC R14, c[0x0][0x140] ;  /* 0x00005000ff0e7b82 */ /* 0x000ee20000000800 */
[----:B------:R-:W-:Y:S02]  /*0420*/  ISETP.NE.AND P4, PT, R3, RZ, PT ;  /* 0x000000ff0300720c */ /* 0x000fe40003f85270 */
[----:B------:R-:W-:Y:S02]  /*0430*/  LEA.HI R6, R6, R5, RZ, 0x3 ;  /* 0x0000000506067211 */ /* 0x000fe400078f18ff */
[----:B-----5:R-:W-:Y:S02]  /*0440*/  ISETP.NE.OR P0, PT, R2, RZ, !P0 ;  /* 0x000000ff0200720c */ /* 0x020fe40004705670 */
[--C-:B------:R-:W-:Y:S01]  /*0450*/  SHF.R.S32.HI R2, RZ, 0x3, R6.reuse ;  /* 0x00000003ff027819 */ /* 0x100fe20000011406 */
[----:B------:R-:W5:Y:S01]  /*0460*/  LDC R13, c[0x0][0x148] ;  /* 0x00005200ff0d7b82 */ /* 0x000f620000000800 */
[----:B------:R-:W-:-:S02]  /*0470*/  SHF.R.S32.HI R9, RZ, 0x1f, R6 ;  /* 0x0000001fff097819 */ /* 0x000fc40000011406 */
[----:B0-----:R-:W-:Y:S02]  /*0480*/  I2FP.F32.U32 R6, UR8 ;  /* 0x0000000800067c45 */ /* 0x001fe40008201000 */
[----:B------:R-:W-:-:S03]  /*0490*/  LEA.HI R9, R9, R2, RZ, 0x2 ;  /* 0x0000000209097211 */ /* 0x000fc600078f10ff */
[----:B------:R-:W-:Y:S01]  /*04a0*/  FMUL R6, R6, UR4 ;  /* 0x0000000406067c20 */ /* 0x000fe20008400000 */
[----:B------:R-:W-:Y:S01]  /*04b0*/  LOP3.LUT R9, R9, 0xfffffffc, RZ, 0xc0, !PT ;  /* 0xfffffffc09097812 */ /* 0x000fe200078ec0ff */
[----:B------:R-:W-:Y:S01]  /*04c0*/  VOTEU.ALL UP0, P0 ;  /* 0x00000000003f7886 */ /* 0x000fe20000000000 */
[----:B-1----:R-:W-:Y:S01]  /*04d0*/  I2FP.F32.U32 R8, R10 ;  /* 0x0000000a00087245 */ /* 0x002fe20000201000 */
[----:B------:R-:W-:Y:S01]  /*04e0*/  ULDC UR4, c[0x0][0x154] ;  /* 0x0000550000047ab9 */ /* 0x000fe20000000800 */
[----:B------:R-:W-:Y:S01]  /*04f0*/  VOTEU.ALL UP1, P0 ;  /* 0x00000000003f7886 */ /* 0x000fe20000020000 */
[----:B------:R-:W0:Y:S01]  /*0500*/  F2I.U32.TRUNC.NTZ R6, R6 ;  /* 0x0000000600067305 */ /* 0x000e22000020f000 */
[----:B------:R-:W-:Y:S01]  /*0510*/  IMAD.IADD R9, R2, 0x1, -R9 ;  /* 0x0000000102097824 */ /* 0x000fe200078e0a09 */
[----:B------:R-:W1:Y:S01]  /*0520*/  @!UP0 S2UR UR7, SR_CgaCtaId ;  /* 0x00000000000789c3 */ /* 0x000e620000008800 */
[----:B------:R-:W-:Y:S01]  /*0530*/  FMUL R8, R8, UR4 ;  /* 0x0000000408087c20 */ /* 0x000fe20008400000 */
[----:B------:R-:W-:Y:S01]  /*0540*/  UMOV UR4, 0x20 ;  /* 0x0000002000047882 */ /* 0x000fe20000000000 */
[----:B------:R-:W-:Y:S01]  /*0550*/  IMAD R4, R4, 0x4, R9 ;  /* 0x0000000404047824 */ /* 0x000fe200078e0209 */
[----:B------:R-:W-:Y:S01]  /*0560*/  @!UP0 UMOV UR6, 0x400 ;  /* 0x0000040000068882 */ /* 0x000fe20000000000 */
[----:B------:R-:W-:-:S04]  /*0570*/  @!UP0 UIADD3 UR4, -UR4, 0x100000, URZ ;  /* 0x0010000004048890 */ /* 0x000fc8000fffe13f */
[----:B------:R-:W-:Y:S02]  /*0580*/  @!UP0 USHF.L.U32 UR5, UR4, 0xb, URZ ;  /* 0x0000000b04058899 */ /* 0x000fe4000800063f */
[----:B------:R-:W-:Y:S01]  /*0590*/  @!UP0 USHF.L.U32 UR4, UR4, 0x1, URZ ;  /* 0x0000000104048899 */ /* 0x000fe2000800063f */
[----:B---3--:R-:W-:Y:S01]  /*05a0*/  ISETP.EQ.U32.AND P2, PT, R14, 0x1, PT ;  /* 0x000000010e00780c */ /* 0x008fe20003f42070 */
[----:B------:R-:W3:Y:S01]  /*05b0*/  F2I.U32.TRUNC.NTZ R8, R8 ;  /* 0x0000000800087305 */ /* 0x000ee2000020f000 */
[----:B------:R-:W-:-:S04]  /*05c0*/  LEA.HI R2, R4, R4, RZ, 0x1 ;  /* 0x0000000404027211 */ /* 0x000fc800078f08ff */
[----:B------:R-:W-:Y:S01]  /*05d0*/  LOP3.LUT R9, R2, 0xfffffffe, RZ, 0xc0, !PT ;  /* 0xfffffffe02097812 */ /* 0x000fe200078ec0ff */
[----:B0-----:R-:W-:Y:S01]  /*05e0*/  IMAD.MOV R15, RZ, RZ, -R6 ;  /* 0x000000ffff0f7224 */ /* 0x001fe200078e0a06 */
[----:B------:R-:W-:-:S03]  /*05f0*/  SHF.R.S32.HI R2, RZ, 0x1f, R7 ;  /* 0x0000001fff027819 */ /* 0x000fc60000011407 */
[----:B--2---:R-:W-:Y:S01]  /*0600*/  IMAD R12, R12, R15, UR8 ;  /* 0x000000080c0c7e24 */ /* 0x004fe2000f8e020f */
[----:B------:R-:W-:Y:S01]  /*0610*/  LEA.HI R2, R2, R7, RZ, 0x2 ;  /* 0x0000000702027211 */ /* 0x000fe200078f10ff */
[----:B------:R-:W-:-:S03]  /*0620*/  IMAD.IADD R9, R4, 0x1, -R9 ;  /* 0x0000000104097824 */ /* 0x000fc600078e0a09 */
[----:B------:R-:W-:Y:S01]  /*0630*/  LOP3.LUT R2, R2, 0xfffffffc, RZ, 0xc0, !PT ;  /* 0xfffffffc02027812 */ /* 0x000fe200078ec0ff */
[----:B---3--:R-:W-:Y:S01]  /*0640*/  IMAD.MOV R20, RZ, RZ, -R8 ;  /* 0x000000ffff147224 */ /* 0x008fe200078e0a08 */
[----:B------:R-:W-:Y:S01]  /*0650*/  ISETP.NE.AND P3, PT, R9, R12, PT ;  /* 0x0000000c0900720c */ /* 0x000fe20003f65270 */
[C---:B------:R-:W-:Y:S01]  /*0660*/  IMAD.SHL.U32 R9, R4.reuse, 0x4, RZ ;  /* 0x0000000404097824 */ /* 0x040fe200078e00ff */
[----:B-1----:R-:W-:Y:S01]  /*0670*/  @!UP0 ULEA UR6, UR7, UR6, 0x18 ;  /* 0x0000000607068291 */ /* 0x002fe2000f8ec03f */
[----:B------:R-:W-:Y:S01]  /*0680*/  IMAD.IADD R7, R7, 0x1, -R2 ;  /* 0x0000000107077824 */ /* 0x000fe200078e0a02 */
[----:B------:R-:W-:Y:S01]  /*0690*/  VOTEU.ALL UP0, P0 ;  /* 0x00000000003f7886 */ /* 0x000fe20000000000 */
[----:B------:R-:W-:Y:S01]  /*06a0*/  LOP3.LUT P0, RZ, R5, 0x7, RZ, 0xc0, !PT ;  /* 0x0000000705ff7812 */ /* 0x000fe2000780c0ff */
[----:B------:R-:W-:Y:S01]  /*06b0*/  IMAD.MOV.U32 R5, RZ, RZ, 0x1 ;  /* 0x00000001ff057424 */ /* 0x000fe200078e00ff */
[----:B------:R-:W-:Y:S01]  /*06c0*/  LOP3.LUT R6, R4, 0xc, R9, 0x78, !PT ;  /* 0x0000000c04067812 */ /* 0x000fe200078e7809 */
[----:B-----5:R-:W-:Y:S01]  /*06d0*/  IMAD R9, R13, R20, R10 ;  /* 0x000000140d097224 */ /* 0x020fe200078e020a */
[----:B------:R-:W-:-:S02]  /*06e0*/  ISETP.NE.AND P1, PT, R7, 0x3, PT ;  /* 0x000000030700780c */ /* 0x000fc40003f25270 */
[C---:B------:R-:W-:Y:S02]  /*06f0*/  ISETP.LT.U32.AND P0, PT, R6.reuse, 0x2, !P0 ;  /* 0x000000020600780c */ /* 0x040fe40004701070 */
[----:B------:R-:W-:Y:S01]  /*0700*/  @P3 LEA.HI R2, R6, R6, RZ, 0x1 ;  /* 0x0000000606023211 */ /* 0x000fe200078f08ff */
[----:B------:R-:W0:Y:S02]  /*0710*/  FENCE.VIEW.ASYNC.S ;  /* 0x00000000000073c6 */ /* 0x000e240000000000 */
[----:B0-----:R0:W1:Y:S01]  /*0720*/  @!UP0 SYNCS.EXCH.64 URZ, [UR6+0x60], UR4 ;  /* 0x00006004063f85b2 */ /* 0x0010620008000100 */
[----:B------:R-:W-:Y:S02]  /*0730*/  ISETP.EQ.OR P1, PT, R7, RZ, !P1 ;  /* 0x000000ff0700720c */ /* 0x000fe40004f22670 */
[----:B------:R-:W-:Y:S02]  /*0740*/  @P3 SHF.R.S32.HI R2, RZ, 0x1, R2 ;  /* 0x00000001ff023819 */ /* 0x000fe40000011402 */
[----:B------:R-:W-:-:S02]  /*0750*/  ISETP.EQ.AND P1, PT, R3, RZ, P1 ;  /* 0x000000ff0300720c */ /* 0x000fc40000f22270 */
[----:B------:R-:W-:Y:S02]  /*0760*/  @P3 ISETP.NE.AND P5, PT, R2, R9, PT ;  /* 0x000000090200320c */ /* 0x000fe40003fa5270 */
[----:B------:R-:W-:Y:S02]  /*0770*/  SEL R2, RZ, 0x1, !P0 ;  /* 0x00000001ff027807 */ /* 0x000fe40004000000 */
[----:B------:R-:W-:Y:S02]  /*0780*/  @P3 SEL R5, RZ, 0x1, P5 ;  /* 0x00000001ff053807 */ /* 0x000fe40002800000 */
[----:B------:R-:W-:Y:S02]  /*0790*/  SEL R4, RZ, 0x1, !P1 ;  /* 0x00000001ff047807 */ /* 0x000fe40004800000 */
[----:B------:R-:W-:Y:S01]  /*07a0*/  LOP3.LUT R5, R5, R2, RZ, 0xc0, !PT ;  /* 0x0000000205057212 */ /* 0x000fe200078ec0ff */
[----:B------:R0:W2:Y:S01]  /*07b0*/  @!UP1 SYNCS.EXCH.64 URZ, [UR6+0x68], UR4 ;  /* 0x00006804063f95b2 */ /* 0x0000a20008000100 */
[----:B------:R-:W-:Y:S01]  /*07c0*/  SEL R4, R4, 0x2, P6 ;  /* 0x0000000204047807 */ /* 0x000fe20003000000 */
[----:B------:R-:W-:Y:S01]  /*07d0*/  NOP ;  /* 0x0000000000007918 */ /* 0x000fe20000000000 */
[----:B------:R-:W-:Y:S05]  /*07e0*/  @!P2 BRA `(.L_x_3) ;  /* 0x000000000008a947 */ /* 0x000fea0003800000 */
[----:B-12-4-:R-:W-:Y:S01]  /*07f0*/  UCGABAR_ARV ;  /* 0x00000000000079c7 */ /* 0x016fe20008000000 */
[----:B------:R-:W-:Y:S05]  /*0800*/  BRA `(.L_x_4) ;  /* 0x0000000000047947 */ /* 0x000fea0003800000 */
.L_x_3:
[----:B-12-4-:R-:W-:Y:S01]  /*0810*/  NOP ;  /* 0x0000000000007918 */ /* 0x016fe20000000000 */
.L_x_4:
[----:B------:R-:W1:Y:S01]  /*0820*/  LDC R2, c[0x0][0x65c] ;  /* 0x00019700ff027b82 */ /* 0x000e620000000800 */
[----:B------:R-:W-:Y:S01]  /*0830*/  IMAD.MOV.U32 R3, RZ, RZ, RZ ;  /* 0x000000ffff037224 */ /* 0x000fe200078e00ff */
[----:B-1----:R-:W-:Y:S01]  /*0840*/  ISETP.NE.AND P3, PT, R2, 0x1, PT ;  /* 0x000000010200780c */ /* 0x002fe20003f65270 */
[----:B------:R-:W-:-:S12]  /*0850*/  IMAD.U32 R2, RZ, RZ, UR8 ;  /* 0x00000008ff027e24 */ /* 0x000fd8000f8e00ff */
[----:B------:R-:W1:Y:S01]  /*0860*/  @P3 LDC R15, c[0x0][0x10] ;  /* 0x00000400ff0f3b82 */ /* 0x000e620000000800 */
[----:B------:R-:W-:Y:S02]  /*0870*/  @P3 IMAD.MOV.U32 R11, RZ, RZ, RZ ;  /* 0x000000ffff0b3224 */ /* 0x000fe400078e00ff */
[----:B------:R-:W-:-:S05]  /*0880*/  @P3 IMAD.MOV.U32 R17, RZ, RZ, RZ ;  /* 0x000000ffff113224 */ /* 0x000fca00078e00ff */
[----:B------:R-:W2:Y:S01]  /*0890*/  @!P3 LDC R9, c[0x0][0xc] ;  /* 0x00000300ff09bb82 */ /* 0x000ea20000000800 */
[----:B-1----:R-:W-:-:S04]  /*08a0*/  @P3 IMAD.WIDE.U32 R14, R15, UR8, R10 ;  /* 0x000000080f0e3c25 */ /* 0x002fc8000f8e000a */
[----:B--2---:R-:W-:-:S04]  /*08b0*/  @!P3 IMAD.WIDE.U32 R8, R10, R9, R2 ;  /* 0x000000090a08b225 */ /* 0x004fc800078e0002 */
[----:B------:R-:W-:Y:S02]  /*08c0*/  @P3 IMAD.MOV.U32 R2, RZ, RZ, R14 ;  /* 0x000000ffff023224 */ /* 0x000fe400078e000e */
[----:B------:R-:W-:Y:S02]  /*08d0*/  @P3 IMAD.IADD R3, R15, 0x1, R17 ;  /* 0x000000010f033824 */ /* 0x000fe400078e0211 */
[----:B------:R-:W-:Y:S02]  /*08e0*/  @!P3 IMAD.MOV.U32 R2, RZ, RZ, R8 ;  /* 0x000000ffff02b224 */ /* 0x000fe400078e0008 */
[----:B------:R-:W-:Y:S01]  /*08f0*/  @!P3 IMAD.MOV.U32 R3, RZ, RZ, R9 ;  /* 0x000000ffff03b224 */ /* 0x000fe200078e0009 */
[----:B------:R-:W-:Y:S06]  /*0900*/  @!P2 BRA `(.L_x_5) ;  /* 0x00000000000ca947 */ /* 0x000fec0003800000 */
[----:B------:R-:W-:Y:S01]  /*0910*/  UCGABAR_WAIT ;  /* 0x0000000000007dc7 */ /* 0x000fe20008000000 */
[----:B------:R-:W-:Y:S01]  /*0920*/  CCTL.IVALL ;  /* 0x00000000ff00798f */ /* 0x000fe20002000000 */
[----:B------:R-:W-:Y:S05]  /*0930*/  BRA `(.L_x_6) ;  /* 0x0000000000047947 */ /* 0x000fea0003800000 */
.L_x_5:
[----:B------:R-:W-:Y:S06]  /*0940*/  BAR.SYNC.DEFER_BLOCKING 0x0 ;  /* 0x0000000000007b1d */ /* 0x000fec0000010000 */
.L_x_6:
[----:B------:R-:W-:Y:S05]  /*0950*/  @!P4 BRA `(.L_x_7) ;  /* 0x000000a40018c947 */ /* 0x000fea0003800000 */
[----:B------:R-:W-:-:S13]  /*0960*/  ISETP.GT.U32.AND P0, PT, R16, 0x1, PT ;  /* 0x000000011000780c */ /* 0x000fda0003f04070 */
[----:B0-----:R-:W-:Y:S05]  /*0970*/  @P0 EXIT ;  /* 0x000000000000094d */ /* 0x001fea0003800000 */
[----:B------:R-:W-:Y:S01]  /*0980*/  ULDC.64 UR4, c[0x0][0x650] ;  /* 0x0001940000047ab9 */ /* 0x000fe20000000a00 */
[----:B------:R-:W-:Y:S01]  /*0990*/  PRMT R14, RZ, 0x7610, R14 ;  /* 0x00007610ff0e7816 */ /* 0x000fe2000000000e */
[----:B------:R-:W-:Y:S01]  /*09a0*/  IMAD.MOV.U32 R9, RZ, RZ, -0x1 ;  /* 0xffffffffff097424 */ /* 0x000fe200078e00ff */
[----:B------:R-:W-:Y:S01]  /*09b0*/  ISETP.GE.U32.AND P0, PT, R2, UR4, PT ;  /* 0x0000000402007c0c */ /* 0x000fe2000bf06070 */
[----:B------:R-:W-:Y:S02]  /*09c0*/  IMAD.MOV.U32 R8, RZ, RZ, -0x1 ;  /* 0xffffffffff087424 */ /* 0x000fe400078e00ff */
[----:B------:R-:W-:Y:S01]  /*09d0*/  IMAD.MOV.U32 R7, RZ, RZ, -0x1 ;  /* 0xffffffffff077424 */ /* 0x000fe200078e00ff */
[----:B------:R-:W-:-:S13]  /*09e0*/  ISETP.GE.U32.AND.EX P0, PT, R3, UR5, PT, P0 ;  /* 0x0000000503007c0c */ /* 0x000fda000bf06100 */
[----:B------:R-:W-:Y:S05]  /*09f0*/  @P0 BRA `(.L_x_8) ;  /* 0x0000000400280947 */ /* 0x000fea0003800000 */
[----:B------:R-:W0:Y:S01]  /*0a00*/  LDC.64 R22, c[0x0][0x628] ;  /* 0x00018a00ff167b82 */ /* 0x000e220000000a00 */
[----:B------:R-:W-:Y:S02]  /*0a10*/  IMAD.MOV.U32 R8, RZ, RZ, R2 ;  /* 0x000000ffff087224 */ /* 0x000fe400078e0002 */
[----:B------:R-:W-:-:S05]  /*0a20*/  IMAD.MOV.U32 R9, RZ, RZ, R3 ;  /* 0x000000ffff097224 */ /* 0x000fca00078e0003 */
[----:B------:R-:W1:Y:S08]  /*0a30*/  LDC R18, c[0x0][0x630] ;  /* 0x00018c00ff127b82 */ /* 0x000e700000000800 */
[----:B------:R-:W2:Y:S01]  /*0a40*/  LDC.64 R24, c[0x0][0x620] ;  /* 0x00018800ff187b82 */ /* 0x000ea20000000a00 */
[----:B0-----:R-:W-:-:S04]  /*0a50*/  ISETP.NE.U32.AND P0, PT, R22, RZ, PT ;  /* 0x000000ff1600720c */ /* 0x001fc80003f05070 */
[----:B------:R-:W-:-:S13]  /*0a60*/  ISETP.NE.AND.EX P0, PT, R23, RZ, PT, P0 ;  /* 0x000000ff1700720c */ /* 0x000fda0003f05300 */
[----:B-12---:R-:W-:Y:S05]  /*0a70*/  @!P0 BRA `(.L_x_9) ;  /* 0x0000000000288947 */ /* 0x006fea0003800000 */
[----:B------:R-:W0:Y:S02]  /*0a80*/  LDC R7, c[0x0][0x634] ;  /* 0x00018d00ff077b82 */ /* 0x000e240000000800 */
[----:B0-----:R-:W-:-:S05]  /*0a90*/  IADD3 R7, P0, R2, R7, RZ ;  /* 0x0000000702077210 */ /* 0x001fca0007f1e0ff */
[----:B------:R-:W-:-:S04]  /*0aa0*/  IMAD.X R19, RZ, RZ, R3, P0 ;  /* 0x000000ffff137224 */ /* 0x000fc800000e0603 */
[----:B------:R-:W-:-:S04]  /*0ab0*/  IMAD.WIDE.U32 R8, R19, R22, RZ ;  /* 0x0000001613087225 */ /* 0x000fc800078e00ff */
[----:B------:R-:W-:-:S04]  /*0ac0*/  IMAD.WIDE.U32 R14, P0, R7, R23, R8 ;  /* 0x00000017070e7225 */ /* 0x000fc80007800008 */
[----:B------:R-:W-:-:S04]  /*0ad0*/  IMAD.WIDE.U32 R8, R7, R22, RZ ;  /* 0x0000001607087225 */ /* 0x000fc800078e00ff */
[----:B------:R-:W-:Y:S01]  /*0ae0*/  IMAD.X R17, RZ, RZ, RZ, P0 ;  /* 0x000000ffff117224 */ /* 0x000fe200000e06ff */
[----:B------:R-:W-:Y:S01]  /*0af0*/  IADD3 RZ, P0, R9, R14, RZ ;  /* 0x0000000e09ff7210 */ /* 0x000fe20007f1e0ff */
[----:B------:R-:W-:-:S04]  /*0b00*/  IMAD.MOV.U32 R16, RZ, RZ, R15 ;  /* 0x000000ffff107224 */ /* 0x000fc800078e000f */
[----:B------:R-:W-:-:S08]  /*0b10*/  IMAD.WIDE.U32.X R8, R19, R23, R16, P0 ;  /* 0x0000001713087225 */ /* 0x000fd000000e0410 */
.L_x_9:
[----:B------:R-:W0:Y:S01]  /*0b20*/  LDC.64 R22, c[0x0][0x640] ;  /* 0x00019000ff167b82 */ /* 0x000e220000000a00 */
[--C-:B------:R-:W-:Y:S01]  /*0b30*/  SHF.R.U64 R27, R8, R18, R9.reuse ;  /* 0x00000012081b7219 */ /* 0x100fe20000001209 */
[----:B------:R-:W-:Y:S01]  /*0b40*/  IMAD R29, R13, R20, R10 ;  /* 0x000000140d1d7224 */ /* 0x000fe200078e020a */
[----:B------:R-:W-:Y:S02]  /*0b50*/  SHF.R.U32.HI R7, RZ, R18, R9 ;  /* 0x00000012ff077219 */ /* 0x000fe40000011609 */
[----:B------:R-:W-:-:S03]  /*0b60*/  IADD3 R11, P0, RZ, -R27, RZ ;  /* 0x8000001bff0b7210 */ /* 0x000fc60007f1e0ff */
[----:B------:R-:W1:Y:S02]  /*0b70*/  LDC R16, c[0x0][0x618] ;  /* 0x00018600ff107b82 */ /* 0x000e640000000800 */
[----:B------:R-:W-:Y:S02]  /*0b80*/  IMAD.X R7, RZ, RZ, ~R7, P0 ;  /* 0x000000ffff077224 */ /* 0x000fe400000e0e07 */
[----:B------:R-:W-:-:S04]  /*0b90*/  IMAD.WIDE.U32 R8, R11, R24, R2 ;  /* 0x000000180b087225 */ /* 0x000fc800078e0002 */
[----:B------:R-:W2:Y:S01]  /*0ba0*/  LDC R15, c[0x0][0x608] ;  /* 0x00018200ff0f7b82 */ /* 0x000ea20000000800 */
[----:B------:R-:W-:-:S04]  /*0bb0*/  IMAD R14, R7, R24, RZ ;  /* 0x00000018070e7224 */ /* 0x000fc800078e02ff */
[----:B------:R-:W-:Y:S02]  /*0bc0*/  IMAD R7, R11, R25, R14 ;  /* 0x000000190b077224 */ /* 0x000fe400078e020e */
[----:B------:R-:W-:Y:S01]  /*0bd0*/  IMAD.MOV.U32 R14, RZ, RZ, -0x1 ;  /* 0xffffffffff0e7424 */ /* 0x000fe200078e00ff */
[----:B------:R-:W3:Y:S01]  /*0be0*/  LDC R21, c[0x0][0x658] ;  /* 0x00019600ff157b82 */ /* 0x000ee20000000800 */
[----:B------:R-:W-:Y:S01]  /*0bf0*/  IMAD.IADD R7, R9, 0x1, R7 ;  /* 0x0000000109077824 */ /* 0x000fe200078e0207 */
[----:B0-----:R-:W-:-:S04]  /*0c00*/  ISETP.NE.U32.AND P0, PT, R22, RZ, PT ;  /* 0x000000ff1600720c */ /* 0x001fc80003f05070 */
[----:B------:R-:W-:Y:S02]  /*0c10*/  ISETP.NE.AND.EX P0, PT, R23, RZ, PT, P0 ;  /* 0x000000ff1700720c */ /* 0x000fe40003f05300 */
[----:B------:R-:W0:Y:S01]  /*0c20*/  LDC R18, c[0x0][0x600] ;  /* 0x00018000ff127b82 */ /* 0x000e220000000800 */
[-CC-:B-1----:R-:W-:Y:S02]  /*0c30*/  SHF.R.U64 R19, R8, R16.reuse, R7.reuse ;  /* 0x0000001008137219 */ /* 0x182fe40000001207 */
[----:B------:R-:W-:Y:S01]  /*0c40*/  SHF.R.U32.HI R8, RZ, R16, R7 ;  /* 0x00000010ff087219 */ /* 0x000fe20000011607 */
[----:B------:R-:W-:-:S04]  /*0c50*/  IMAD.MOV.U32 R16, RZ, RZ, 0x1 ;  /* 0x00000001ff107424 */ /* 0x000fc800078e00ff */
[----:B------:R-:W1:Y:S01]  /*0c60*/  LDC R24, c[0x0][0x648] ;  /* 0x00019200ff187b82 */ /* 0x000e620000000800 */
[-CC-:B--2---:R-:W-:Y:S02]  /*0c70*/  SHF.R.U64 R28, R19, R15.reuse, R8.reuse ;  /* 0x0000000f131c7219 */ /* 0x184fe40000001208 */
[----:B------:R-:W-:-:S05]  /*0c80*/  SHF.R.U32.HI R8, RZ, R15, R8 ;  /* 0x0000000fff087219 */ /* 0x000fca0000011608 */
[----:B------:R-:W2:Y:S01]  /*0c90*/  LDC R26, c[0x0][0x638] ;  /* 0x00018e00ff1a7b82 */ /* 0x000ea20000000800 */
[-CC-:B---3--:R-:W-:Y:S02]  /*0ca0*/  SHF.R.U64 R20, R28, R21.reuse, R8.reuse ;  /* 0x000000151c147219 */ /* 0x188fe40000001208 */
[-C--:B------:R-:W-:Y:S02]  /*0cb0*/  SHF.L.U32 R7, R14, R21.reuse, RZ ;  /* 0x000000150e077219 */ /* 0x080fe400000006ff */
[----:B------:R-:W-:Y:S01]  /*0cc0*/  SHF.R.U32.HI R9, RZ, R21, R8 ;  /* 0x00000015ff097219 */ /* 0x000fe20000011608 */
[----:B------:R-:W-:Y:S01]  /*0cd0*/  IMAD.MOV.U32 R8, RZ, RZ, R20 ;  /* 0x000000ffff087224 */ /* 0x000fe200078e0014 */
[----:B------:R-:W-:Y:S01]  /*0ce0*/  LOP3.LUT R13, RZ, R7, RZ, 0x33, !PT ;  /* 0x00000007ff0d7212 */ /* 0x000fe200078e33ff */
[----:B------:R-:W3:Y:S01]  /*0cf0*/  LDC R25, c[0x0][0x610] ;  /* 0x00018400ff197b82 */ /* 0x000ee20000000800 */
[----:B------:R-:W-:Y:S05]  /*0d00*/  @!P0 BRA `(.L_x_10) ;  /* 0x0000000000288947 */ /* 0x000fea0003800000 */
[----:B------:R-:W4:Y:S02]  /*0d10*/  LDC R7, c[0x0][0x64c] ;  /* 0x00019300ff077b82 */ /* 0x000f240000000800 */
[----:B----4-:R-:W-:-:S05]  /*0d20*/  IADD3 R7, P0, R20, R7, RZ ;  /* 0x0000000714077210 */ /* 0x010fca0007f1e0ff */
        /* <DEDUP_REMOVED lines=8> */
.L_x_10:
[----:B-1----:R-:W-:Y:S01]  /*0db0*/  SHF.R.U64 R9, R8, R24, R9 ;  /* 0x0000001808097219 */ /* 0x002fe20000001209 */
[----:B0-----:R-:W-:Y:S01]  /*0dc0*/  VIADD R10, R18, 0xffffffff ;  /* 0xffffffff120a7836 */ /* 0x001fe20000000000 */
[----:B------:R-:W-:Y:S01]  /*0dd0*/  SHF.L.U32 R7, R16, R21, RZ ;  /* 0x0000001510077219 */ /* 0x000fe200000006ff */
[----:B------:R-:W-:Y:S01]  /*0de0*/  IMAD.MOV.U32 R14, RZ, RZ, 0x1 ;  /* 0x00000001ff0e7424 */ /* 0x000fe200078e00ff */
[----:B------:R-:W-:Y:S01]  /*0df0*/  LOP3.LUT R8, R28, R13, RZ, 0xc0, !PT ;  /* 0x0000000d1c087212 */ /* 0x000fe200078ec0ff */
[----:B------:R-:W-:Y:S01]  /*0e00*/  IMAD.MOV R11, RZ, RZ, -R9 ;  /* 0x000000ffff0b7224 */ /* 0x000fe200078e0a09 */
[----:B------:R-:W-:Y:S02]  /*0e10*/  SEL R12, R12, R29, !P3 ;  /* 0x0000001d0c0c7207 */ /* 0x000fe40005800000 */
[----:B------:R-:W-:Y:S01]  /*0e20*/  LOP3.LUT R10, R19, R10, RZ, 0xc0, !PT ;  /* 0x0000000a130a7212 */ /* 0x000fe200078ec0ff */
[----:B------:R-:W-:Y:S02]  /*0e30*/  IMAD R9, R7, R9, R8 ;  /* 0x0000000907097224 */ /* 0x000fe400078e0208 */
[----:B--2---:R-:W-:-:S02]  /*0e40*/  IMAD R7, R11, R26, R20 ;  /* 0x0000001a0b077224 */ /* 0x004fc400078e0214 */
[----:B---3--:R-:W-:Y:S02]  /*0e50*/  IMAD R12, R9, R25, R12 ;  /* 0x00000019090c7224 */ /* 0x008fe400078e020c */
[----:B------:R-:W-:-:S05]  /*0e60*/  IMAD R7, R7, R18, R10 ;  /* 0x0000001207077224 */ /* 0x000fca00078e020a */
[----:B------:R-:W-:Y:S02]  /*0e70*/  SEL R8, R7, R12, !P3 ;  /* 0x0000000c07087207 */ /* 0x000fe40005800000 */
[----:B------:R-:W-:Y:S01]  /*0e80*/  SEL R9, R12, R7, !P3 ;  /* 0x000000070c097207 */ /* 0x000fe20005800000 */
[----:B------:R-:W-:-:S07]  /*0e90*/  IMAD.MOV.U32 R7, RZ, RZ, R27 ;  /* 0x000000ffff077224 */ /* 0x000fce00078e001b */
.L_x_8:
[----:B------:R-:W-:-:S08]  /*0ea0*/  NOP ;  /* 0x0000000000007918 */ /* 0x000fd00000000000 */
[----:B------:R-:W0:Y:S02]  /*0eb0*/  USETMAXREG.TRY_ALLOC.CTAPOOL UP0, 0xe8 ;  /* 0x000000e8000079c8 */ /* 0x000e240008000600 */
[----:B0-----:R-:W-:-:S13]  /*0ec0*/  PLOP3.LUT P0, PT, PT, PT, UP0, 0x80, 0x0 ;  /* 0x000000000000781c */ /* 0x001fda0003f0f008 */
[----:B------:R-:W-:Y:S05]  /*0ed0*/  @!P0 BRA `(.L_x_8) ;  /* 0xfffffffc00f08947 */ /* 0x000fea000383ffff */
[----:B------:R-:W-:Y:S01]  /*0ee0*/  ULDC.64 UR4, c[0x0][0x598] ;  /* 0x0001660000047ab9 */ /* 0x000fe20000000a00 */
[----:B------:R-:W-:Y:S01]  /*0ef0*/  ULDC.64 UR20, c[0x0][0x208] ;  /* 0x0000820000147ab9 */ /* 0x000fe20000000a00 */
[----:B------:R-:W-:-:S04]  /*0f00*/  ISETP.NE.U32.AND P0, PT, RZ, UR4, PT ;  /* 0x00000004ff007c0c */ /* 0x000fc8000bf05070 */
[----:B------:R-:W-:-:S13]  /*0f10*/  ISETP.NE.AND.EX P0, PT, RZ, UR5, PT, P0 ;  /* 0x00000005ff007c0c */ /* 0x000fda000bf05300 */
[----:B------:R-:W-:Y:S05]  /*0f20*/  @!P0 BRA `(.L_x_11) ;  /* 0x00000000001c8947 */ /* 0x000fea0003800000 */
[----:B------:R-:W0:Y:S02]  /*0f30*/  LDC.64 R10, c[0x0][0x598] ;  /* 0x00016600ff0a7b82 */ /* 0x000e240000000a00 */
[----:B0-----:R-:W2:Y:S02]  /*0f40*/  LDG.E.64 R10, desc[UR20][R10.64] ;  /* 0x000000140a0a7981 */ /* 0x001ea4000c1e1b00 */
[----:B--2---:R-:W-:-:S04]  /*0f50*/  ISETP.NE.U32.AND P0, PT, R10, RZ, PT ;  /* 0x000000ff0a00720c */ /* 0x004fc80003f05070 */
[----:B------:R-:W-:-:S13]  /*0f60*/  ISETP.NE.AND.EX P0, PT, R11, RZ, PT, P0 ;  /* 0x000000ff0b00720c */ /* 0x000fda0003f05300 */
[----:B------:R-:W-:Y:S05]  /*0f70*/  @!P0 BRA `(.L_x_11) ;  /* 0x0000000000088947 */ /* 0x000fea0003800000 */
[----:B------:R0:W5:Y:S01]  /*0f80*/  LD.E R211, desc[UR20][R10.64] ;  /* 0x000000140ad37980 */ /* 0x000162000c101900 */
[----:B------:R-:W-:Y:S05]  /*0f90*/  BRA `(.L_x_12) ;  /* 0x0000000000207947 */ /* 0x000fea0003800000 */
.L_x_11:
[----:B------:R-:W-:Y:S02]  /*0fa0*/  ULDC.64 UR4, c[0x0][0x588] ;  /* 0x0001620000047ab9 */ /* 0x000fe40000000a00 */
[----:B------:R-:W-:-:S04]  /*0fb0*/  ISETP.NE.U32.AND P0, PT, RZ, UR4, PT ;  /* 0x00000004ff007c0c */ /* 0x000fc8000bf05070 */
[----:B------:R-:W-:-:S13]  /*0fc0*/  ISETP.NE.AND.EX P0, PT, RZ, UR5, PT, P0 ;  /* 0x00000005ff007c0c */ /* 0x000fda000bf05300 */
[----:B------:R-:W-:Y:S05]  /*0fd0*/  @!P0 BRA `(.L_x_13) ;  /* 0x00000000000c8947 */ /* 0x000fea0003800000 */
[----:B------:R-:W0:Y:S02]  /*0fe0*/  LDC.64 R10, c[0x0][0x588] ;  /* 0x00016200ff0a7b82 */ /* 0x000e240000000a00 */
[----:B0-----:R1:W5:Y:S01]  /*0ff0*/  LDG.E R211, desc[UR20][R10.64] ;  /* 0x000000140ad37981 */ /* 0x001362000c1e1900 */
[----:B------:R-:W-:Y:S05]  /*1000*/  BRA `(.L_x_12) ;  /* 0x0000000000047947 */ /* 0x000fea0003800000 */
.L_x_13:
[----:B------:R-:W2:Y:S02]  /*1010*/  LDC R211, c[0x0][0x580] ;  /* 0x00016000ffd37b82 */ /* 0x000ea40000000800 */
.L_x_12:
[----:B------:R-:W-:Y:S02]  /*1020*/  ULDC.64 UR4, c[0x0][0x5a0] ;  /* 0x0001680000047ab9 */ /* 0x000fe40000000a00 */
[----:B------:R-:W-:-:S04]  /*1030*/  ISETP.NE.U32.AND P0, PT, RZ, UR4, PT ;  /* 0x00000004ff007c0c */ /* 0x000fc8000bf05070 */
[----:B------:R-:W-:-:S13]  /*1040*/  ISETP.NE.AND.EX P0, PT, RZ, UR5, PT, P0 ;  /* 0x00000005ff007c0c */ /* 0x000fda000bf05300 */
[----:B------:R-:W-:Y:S05]  /*1050*/  @!P0 BRA `(.L_x_14) ;  /* 0x00000000001c8947 */ /* 0x000fea0003800000 */
[----:B01----:R-:W0:Y:S02]  /*1060*/  LDC.64 R10, c[0x0][0x5a0] ;  /* 0x00016800ff0a7b82 */ /* 0x003e240000000a00 */
[----:B0-----:R-:W3:Y:S02]  /*1070*/  LDG.E.64 R10, desc[UR20][R10.64] ;  /* 0x000000140a0a7981 */ /* 0x001ee4000c1e1b00 */
[----:B---3--:R-:W-:-:S04]  /*1080*/  ISETP.NE.U32.AND P0, PT, R10, RZ, PT ;  /* 0x000000ff0a00720c */ /* 0x008fc80003f05070 */
[----:B------:R-:W-:-:S13]  /*1090*/  ISETP.NE.AND.EX P0, PT, R11, RZ, PT, P0 ;  /* 0x000000ff0b00720c */ /* 0x000fda0003f05300 */
[----:B------:R-:W-:Y:S05]  /*10a0*/  @!P0 BRA `(.L_x_14) ;  /* 0x0000000000088947 */ /* 0x000fea0003800000 */
[----:B------:R0:W5:Y:S01]  /*10b0*/  LD.E R210, desc[UR20][R10.64] ;  /* 0x000000140ad27980 */ /* 0x000162000c101900 */
[----:B------:R-:W-:Y:S05]  /*10c0*/  BRA `(.L_x_15) ;  /* 0x0000000000207947 */ /* 0x000fea0003800000 */
.L_x_14:
[----:B------:R-:W-:Y:S02]  /*10d0*/  ULDC.64 UR4, c[0x0][0x590] ;  /* 0x0001640000047ab9 */ /* 0x000fe40000000a00 */
[----:B------:R-:W-:-:S04]  /*10e0*/  ISETP.NE.U32.AND P0, PT, RZ, UR4, PT ;  /* 0x00000004ff007c0c */ /* 0x000fc8000bf05070 */
[----:B------:R-:W-:-:S13]  /*10f0*/  ISETP.NE.AND.EX P0, PT, RZ, UR5, PT, P0 ;  /* 0x00000005ff007c0c */ /* 0x000fda000bf05300 */
[----:B------:R-:W-:Y:S05]  /*1100*/  @!P0 BRA `(.L_x_16) ;  /* 0x00000000000c8947 */ /* 0x000fea0003800000 */
[----:B01----:R-:W0:Y:S02]  /*1110*/  LDC.64 R10, c[0x0][0x590] ;  /* 0x00016400ff0a7b82 */ /* 0x003e240000000a00 */
[----:B0-----:R1:W5:Y:S01]  /*1120*/  LDG.E R210, desc[UR20][R10.64] ;  /* 0x000000140ad27981 */ /* 0x001362000c1e1900 */
[----:B------:R-:W-:Y:S05]  /*1130*/  BRA `(.L_x_15) ;  /* 0x0000000000047947 */ /* 0x000fea0003800000 */
.L_x_16:
[----:B------:R-:W3:Y:S02]  /*1140*/  LDC R210, c[0x0][0x584] ;  /* 0x00016100ffd27b82 */ /* 0x000ee40000000800 */
.L_x_15:
[----:B------:R-:W-:-:S13]  /*1150*/  LOP3.LUT P0, RZ, R14, 0xff, RZ, 0xc0, !PT ;  /* 0x000000ff0eff7812 */ /* 0x000fda000780c0ff */
[----:B------:R-:W-:Y:S05]  /*1160*/  @!P0 EXIT ;  /* 0x000000000000894d */ /* 0x000fea0003800000 */
[----:B------:R-:W-:Y:S01]  /*1170*/  ULDC UR4, c[0x0][0x28c] ;  /* 0x0000a30000047ab9 */ /* 0x000fe20000000800 */
[----:B------:R-:W-:Y:S01]  /*1180*/  LOP3.LUT R214, R4, 0x1, RZ, 0xfc, !PT ;  /* 0x0000000104d67812 */ /* 0x000fe200078efcff */
[----:B------:R-:W-:-:S04]  /*1190*/  UIADD3 UR4, UR4, 0x7f, URZ ;  /* 0x0000007f04047890 */ /* 0x000fc8000fffe03f */
[----:B------:R-:W-:-:S04]  /*11a0*/  USHF.R.S32.HI UR5, URZ, 0x1f, UR4 ;  /* 0x0000001f3f057899 */ /* 0x000fc80008011404 */
[----:B------:R-:W-:-:S03]  /*11b0*/  ULEA.HI UR5, UR5, UR4, URZ, 0x7 ;  /* 0x0000000405057291 */ /* 0x000fc6000f8f383f */
[----:B------:R-:W-:Y:S01]  /*11c0*/  UMOV UR4, URZ ;  /* 0x0000003f00047c82 */ /* 0x000fe20008000000 */
[----:B------:R-:W-:-:S03]  /*11d0*/  USHF.R.S32.HI UR9, URZ, 0x7, UR5 ;  /* 0x000000073f097899 */ /* 0x000fc60008011405 */
[----:B------:R-:W-:-:S09]  /*11e0*/  UMOV UR5, URZ ;  /* 0x0000003f00057c82 */ /* 0x000fd20008000000 */
.L_x_235:
[----:B01----:R-:W-:Y:S01]  /*11f0*/  LOP3.LUT R10, R0, 0x80, RZ, 0xc0, !PT ;  /* 0x00000080000a7812 */ /* 0x003fe200078ec0ff */
[----:B------:R-:W0:Y:S01]  /*1200*/  S2UR UR13, SR_CgaCtaId ;  /* 0x00000000000d79c3 */ /* 0x000e220000008800 */
[----:B------:R-:W-:Y:S01]  /*1210*/  UMOV UR12, 0x400 ;  /* 0x00000400000c7882 */ /* 0x000fe20000000000 */
[----:B------:R-:W-:Y:S01]  /*1220*/  UMOV UR6, URZ ;  /* 0x0000003f00067c82 */ /* 0x000fe20008000000 */
[----:B------:R-:W-:Y:S01]  /*1230*/  SHF.R.U32.HI R10, RZ, 0x7, R10 ;  /* 0x00000007ff0a7819 */ /* 0x000fe2000001160a */
[----:B------:R-:W-:Y:S01]  /*1240*/  UMOV UR7, URZ ;  /* 0x0000003f00077c82 */ /* 0x000fe20008000000 */
[----:B------:R-:W-:Y:S02]  /*1250*/  CS2R R208, SRZ ;  /* 0x0000000000d07805 */ /* 0x000fe4000001ff00 */
[----:B------:R-:W-:Y:S02]  /*1260*/  CS2R R206, SRZ ;  /* 0x0000000000ce7805 */ /* 0x000fe4000001ff00 */
[----:B------:R-:W-:Y:S01]  /*1270*/  CS2R R204, SRZ ;  /* 0x0000000000cc7805 */ /* 0x000fe2000001ff00 */
[----:B------:R-:W1:Y:S01]  /*1280*/  LDC R11, c[0x0][0x28c] ;  /* 0x0000a300ff0b7b82 */ /* 0x000e620000000800 */
[----:B----4-:R-:W4:Y:S01]  /*1290*/  SHFL.IDX PT, R10, R10, RZ, 0x1f ;  /* 0x00001fff0a0a7589 */ /* 0x010f2200000e0000 */
[----:B------:R-:W-:-:S02]  /*12a0*/  CS2R R202, SRZ ;  /* 0x0000000000ca7805 */ /* 0x000fc4000001ff00 */
[----:B------:R-:W-:Y:S02]  /*12b0*/  CS2R R200, SRZ ;  /* 0x0000000000c87805 */ /* 0x000fe4000001ff00 */
[----:B------:R-:W-:Y:S02]  /*12c0*/  CS2R R198, SRZ ;  /* 0x0000000000c67805 */ /* 0x000fe4000001ff00 */
[----:B------:R-:W-:Y:S02]  /*12d0*/  CS2R R196, SRZ ;  /* 0x0000000000c47805 */ /* 0x000fe4000001ff00 */
[----:B------:R-:W-:Y:S02]  /*12e0*/  CS2R R194, SRZ ;  /* 0x0000000000c27805 */ /* 0x000fe4000001ff00 */
[----:B------:R-:W-:Y:S02]  /*12f0*/  CS2R R192, SRZ ;  /* 0x0000000000c07805 */ /* 0x000fe4000001ff00 */
        /* <DEDUP_REMOVED lines=16> */
[----:B-1----:R-:W-:Y:S02]  /*1400*/  ISETP.GE.AND P0, PT, R11, 0x1, PT ;  /* 0x000000010b00780c */ /* 0x002fe40003f06270 */
[----:B------:R-:W-:Y:S02]  /*1410*/  CS2R R158, SRZ ;  /* 0x00000000009e7805 */ /* 0x000fe4000001ff00 */
[----:B----4-:R-:W-:-:S02]  /*1420*/  R2UR UR8, R10 ;  /* 0x000000000a0872ca */ /* 0x010fc400000e0000 */
        /* <DEDUP_REMOVED lines=11> */
[----:B------:R-:W-:Y:S01]  /*14e0*/  CS2R R134, SRZ ;  /* 0x0000000000867805 */ /* 0x000fe2000001ff00 */
[----:B------:R-:W-:Y:S01]  /*14f0*/  ULEA.HI UR10, UR8, UR8, URZ, 0x1 ;  /* 0x00000008080a7291 */ /* 0x000fe2000f8f083f */
[----:B------:R-:W-:-:S02]  /*1500*/  CS2R R132, SRZ ;  /* 0x0000000000847805 */ /* 0x000fc4000001ff00 */
[----:B------:R-:W-:Y:S02]  /*1510*/  CS2R R130, SRZ ;  /* 0x0000000000827805 */ /* 0x000fe4000001ff00 */
[----:B------:R-:W-:Y:S01]  /*1520*/  CS2R R128, SRZ ;  /* 0x0000000000807805 */ /* 0x000fe2000001ff00 */
[----:B------:R-:W-:Y:S01]  /*1530*/  ULOP3.LUT UR11, UR10, 0x7fffe, URZ, 0xc0, !UPT ;  /* 0x0007fffe0a0b7892 */ /* 0x000fe2000f8ec03f */
[----:B------:R-:W-:Y:S01]  /*1540*/  CS2R R126, SRZ ;  /* 0x00000000007e7805 */ /* 0x000fe2000001ff00 */
[----:B0-----:R-:W-:Y:S01]  /*1550*/  ULEA UR10, UR13, UR12, 0x18 ;  /* 0x0000000c0d0a7291 */ /* 0x001fe2000f8ec03f */
[----:B------:R-:W-:Y:S01]  /*1560*/  CS2R R124, SRZ ;  /* 0x00000000007c7805 */ /* 0x000fe2000001ff00 */
[----:B------:R-:W-:Y:S01]  /*1570*/  UIADD3 UR11, UR8, -UR11, URZ ;  /* 0x8000000b080b7290 */ /* 0x000fe2000fffe03f */
[----:B------:R-:W-:Y:S01]  /*1580*/  CS2R R122, SRZ ;  /* 0x00000000007a7805 */ /* 0x000fe2000001ff00 */
[----:B------:R-:W-:Y:S01]  /*1590*/  UMOV UR12, UR5 ;  /* 0x00000005000c7c82 */ /* 0x000fe20008000000 */
[----:B------:R-:W-:Y:S01]  /*15a0*/  UMOV UR8, URZ ;  /* 0x0000003f00087c82 */ /* 0x000fe20008000000 */
[----:B------:R-:W-:Y:S01]  /*15b0*/  ULEA UR11, UR11, UR10, 0xd ;  /* 0x0000000a0b0b7291 */ /* 0x000fe2000f8e683f */
[----:B------:R-:W-:-:S02]  /*15c0*/  CS2R R120, SRZ ;  /* 0x0000000000787805 */ /* 0x000fc4000001ff00 */
[----:B------:R-:W-:Y:S02]  /*15d0*/  CS2R R22, SRZ ;  /* 0x0000000000167805 */ /* 0x000fe4000001ff00 */
[----:B------:R-:W-:Y:S01]  /*15e0*/  CS2R R20, SRZ ;  /* 0x0000000000147805 */ /* 0x000fe2000001ff00 */
[----:B------:R-:W-:Y:S01]  /*15f0*/  UIADD3 UR11, UR11, 0x100, URZ ;  /* 0x000001000b0b7890 */ /* 0x000fe2000fffe03f */
[----:B------:R-:W-:Y:S01]  /*1600*/  CS2R R212, SRZ ;  /* 0x0000000000d47805 */ /* 0x000fe2000001ff00 */
[----:B------:R-:W-:Y:S01]  /*1610*/  IMAD.U32 R14, RZ, RZ, UR4 ;  /* 0x00000004ff0e7e24 */ /* 0x000fe2000f8e00ff */
[----:B------:R-:W-:Y:S01]  /*1620*/  CS2R R72, SRZ ;  /* 0x0000000000487805 */ /* 0x000fe2000001ff00 */
[----:B------:R-:W-:Y:S01]  /*1630*/  USHF.R.U32.HI UR11, URZ, 0x4, UR11 ;  /* 0x000000043f0b7899 */ /* 0x000fe2000801160b */
[----:B------:R-:W-:Y:S02]  /*1640*/  CS2R R74, SRZ ;  /* 0x00000000004a7805 */ /* 0x000fe4000001ff00 */
[----:B------:R-:W-:-:S02]  /*1650*/  CS2R R76, SRZ ;  /* 0x00000000004c7805 */ /* 0x000fc4000001ff00 */
[----:B------:R-:W-:Y:S01]  /*1660*/  CS2R R78, SRZ ;  /* 0x00000000004e7805 */ /* 0x000fe2000001ff00 */
[----:B------:R-:W-:Y:S01]  /*1670*/  ULOP3.LUT UR11, UR11, 0x3fff, URZ, 0xc0, !UPT ;  /* 0x00003fff0b0b7892 */ /* 0x000fe2000f8ec03f */
        /* <DEDUP_REMOVED lines=21> */
[----:B---3--:R-:W-:Y:S02]  /*17d0*/  CS2R R26, SRZ ;  /* 0x00000000001a7805 */ /* 0x008fe4000001ff00 */
        /* <DEDUP_REMOVED lines=21> */
[----:B------:R-:W-:Y:S01]  /*1930*/  CS2R R70, SRZ ;  /* 0x0000000000467805 */ /* 0x000fe2000001ff00 */
[----:B------:R-:W-:Y:S06]  /*1940*/  @!P0 BRA `(.L_x_17) ;  /* 0x0000000c004c8947 */ /* 0x000fec0003800000 */
[----:B------:R-:W-:-:S13]  /*1950*/  ISETP.NE.AND P1, PT, R214, 0x3, PT ;  /* 0x00000003d600780c */ /* 0x000fda0003f25270 */
[----:B------:R-:W-:Y:S05]  /*1960*/  @!P1 BRA `(.L_x_18) ;  /* 0x0000000000049947 */ /* 0x000fea0003800000 */
[----:B------:R-:W-:Y:S01]  /*1970*/  BPT.TRAP 0x1 ;  /* 0x000000040000795c */ /* 0x000fe20000300000 */
.L_x_18:
[----:B------:R-:W-:Y:S01]  /*1980*/  ULEA UR6, UR5, UR10, 0x3 ;  /* 0x0000000a05067291 */ /* 0x000fe2000f8e183f */
[----:B------:R-:W-:-:S05]  /*1990*/  IMAD.U32 R10, RZ, RZ, UR4 ;  /* 0x00000004ff0a7e24 */ /* 0x000fca000f8e00ff */
[----:B------:R-:W-:-:S04]  /*19a0*/  SHF.L.U32 R10, R10, 0x1f, RZ ;  /* 0x0000001f0a0a7819 */ /* 0x000fc800000006ff */
[----:B------:R0:W1:Y:S01]  /*19b0*/  SYNCS.PHASECHK.TRANS64.TRYWAIT P0, [UR6], R10 ;  /* 0x0000000aff0075a7 */ /* 0x0000620008000146 */
[----:B------:R-:W-:Y:S05]  /*19c0*/  @!P1 BRA `(.L_x_19) ;  /* 0x0000000000049947 */ /* 0x000fea0003800000 */
[----:B------:R-:W-:Y:S01]  /*19d0*/  BPT.TRAP 0x1 ;  /* 0x000000040000795c */ /* 0x000fe20000300000 */
.L_x_19:
[----:B-1----:R-:W-:Y:S05]  /*19e0*/  @P0 BRA `(.L_x_20) ;  /* 0x0000000000080947 */ /* 0x002fea0003800000 */
[----:B------:R-:W1:Y:S02]  /*19f0*/  SYNCS.PHASECHK.TRANS64.TRYWAIT P0, [UR6], R10 ;  /* 0x0000000aff0075a7 */ /* 0x000e640008000146 */
[----:B-1----:R-:W-:Y:S05]  /*1a00*/  @!P0 BRA `(.L_x_21) ;  /* 0x000000a800688947 */ /* 0x002fea0003800000 */
.L_x_20:
[----:B------:R-:W-:Y:S01]  /*1a10*/  UIADD3 UR6, UR10, 0x28100, URZ ;  /* 0x000281000a067890 */ /* 0x000fe2000fffe03f */
[----:B------:R-:W-:Y:S01]  /*1a20*/  WARPGROUP.ARRIVE ;  /* 0x00000000000079c5 */ /* 0x000fe20000000000 */
[----:B------:R-:W-:Y:S01]  /*1a30*/  ULOP3.LUT UR7, UR11, 0x10000, URZ, 0xfc, !UPT ;  /* 0x000100000b077892 */ /* 0x000fe2000f8efc3f */
[----:B------:R-:W-:Y:S01]  /*1a40*/  CS2R R208, SRZ ;  /* 0x0000000000d07805 */ /* 0x000fe2000001ff00 */
[----:B------:R-:W-:Y:S01]  /*1a50*/  USHF.R.U32.HI UR6, URZ, 0x4, UR6 ;  /* 0x000000043f067899 */ /* 0x000fe20008011606 */
[----:B------:R-:W-:Y:S01]  /*1a60*/  CS2R R206, SRZ ;  /* 0x0000000000ce7805 */ /* 0x000fe2000001ff00 */
[----:B------:R-:W-:Y:S01]  /*1a70*/  ULEA UR7, UR5, UR7, 0xb ;  /* 0x0000000705077291 */ /* 0x000fe2000f8e583f */
[----:B------:R-:W-:Y:S01]  /*1a80*/  CS2R R204, SRZ ;  /* 0x0000000000cc7805 */ /* 0x000fe2000001ff00 */
[----:B------:R-:W-:Y:S01]  /*1a90*/  ULOP3.LUT UR6, UR6, 0x3fff, URZ, 0xc0, !UPT ;  /* 0x00003fff06067892 */ /* 0x000fe2000f8ec03f */
[----:B------:R-:W-:Y:S01]  /*1aa0*/  CS2R R202, SRZ ;  /* 0x0000000000ca7805 */ /* 0x000fe2000001ff00 */
[----:B------:R-:W-:Y:S01]  /*1ab0*/  UMOV UR13, 0x40000040 ;  /* 0x40000040000d7882 */ /* 0x000fe20000000000 */
[----:B------:R-:W-:Y:S01]  /*1ac0*/  UMOV UR15, 0x40000040 ;  /* 0x40000040000f7882 */ /* 0x000fe20000000000 */
[----:B------:R-:W-:Y:S01]  /*1ad0*/  ULOP3.LUT UR6, UR6, 0x10000, URZ, 0xfc, !UPT ;  /* 0x0001000006067892 */ /* 0x000fe2000f8efc3f */
[----:B------:R-:W-:Y:S01]  /*1ae0*/  CS2R R200, SRZ ;  /* 0x0000000000c87805 */ /* 0x000fe2000001ff00 */
[----:B------:R-:W-:Y:S01]  /*1af0*/  UMOV UR12, UR7 ;  /* 0x00000007000c7c82 */ /* 0x000fe20008000000 */
[----:B------:R-:W-:Y:S01]  /*1b00*/  CS2R R198, SRZ ;  /* 0x0000000000c67805 */ /* 0x000fe2000001ff00 */
[----:B------:R-:W-:Y:S01]  /*1b10*/  UIMAD UR8, UR5, 0x300, UR6 ;  /* 0x00000300050878a4 */ /* 0x000fe2000f8e0206 */
[----:B------:R-:W-:-:S02]  /*1b20*/  CS2R R196, SRZ ;  /* 0x0000000000c47805 */ /* 0x000fc4000001ff00 */
[----:B------:R-:W-:Y:S01]  /*1b30*/  CS2R R194, SRZ ;  /* 0x0000000000c27805 */ /* 0x000fe2000001ff00 */
[----:B------:R-:W-:Y:S01]  /*1b40*/  UMOV UR6, 0x4 ;  /* 0x0000000400067882 */ /* 0x000fe20000000000 */
[----:B------:R-:W-:Y:S02]  /*1b50*/  CS2R R192, SRZ ;  /* 0x0000000000c07805 */ /* 0x000fe4000001ff00 */
[----:B------:R-:W-:Y:S02]  /*1b60*/  CS2R R190, SRZ ;  /* 0x0000000000be7805 */ /* 0x000fe4000001ff00 */
[----:B------:R-:W-:Y:S01]  /*1b70*/  CS2R R188, SRZ ;  /* 0x0000000000bc7805 */ /* 0x000fe2000001ff00 */
[----:B------:R-:W-:Y:S01]  /*1b80*/  UMOV UR14, UR8 ;  /* 0x00000008000e7c82 */ /* 0x000fe20008000000 */
[----:B------:R-:W-:Y:S01]  /*1b90*/  CS2R R186, SRZ ;  /* 0x0000000000ba7805 */ /* 0x000fe2000001ff00 */
[----:B------:R-:W-:Y:S01]  /*1ba0*/  QGMMA.64x96x32.F32.E4M3.E4M3 R72, gdesc[UR12], RZ, !UPT ;  /* 0x016000000c4879f3 */ /* 0x000fe2000c7008ff */
[----:B------:R-:W-:Y:S01]  /*1bb0*/  UIADD3 UR12, UR7, 0x400, URZ ;  /* 0x00000400070c7890 */ /* 0x000fe2000fffe03f */
[----:B------:R-:W-:Y:S01]  /*1bc0*/  CS2R R184, SRZ ;  /* 0x0000000000b87805 */ /* 0x000fe2000001ff00 */
[----:B------:R-:W-:Y:S01]  /*1bd0*/  UMOV UR13, 0x40000040 ;  /* 0x40000040000d7882 */ /* 0x000fe20000000000 */
[----:B------:R-:W-:-:S02]  /*1be0*/  CS2R R182, SRZ ;  /* 0x0000000000b67805 */ /* 0x000fc4000001ff00 */
[----:B------:R-:W-:Y:S02]  /*1bf0*/  CS2R R180, SRZ ;  /* 0x0000000000b47805 */ /* 0x000fe4000001ff00 */
[----:B------:R-:W-:Y:S02]  /*1c00*/  CS2R R178, SRZ ;  /* 0x0000000000b27805 */ /* 0x000fe4000001ff00 */
[----:B------:R-:W-:Y:S02]  /*1c10*/  CS2R R176, SRZ ;  /* 0x0000000000b07805 */ /* 0x000fe4000001ff00 */
[----:B------:R-:W-:Y:S02]  /*1c20*/  CS2R R174, SRZ ;  /* 0x0000000000ae7805 */ /* 0x000fe4000001ff00 */
[----:B------:R-:W-:Y:S01]  /*1c30*/  CS2R R172, SRZ ;  /* 0x0000000000ac7805 */ /* 0x000fe2000001ff00 */
[----:B------:R-:W-:Y:S01]  /*1c40*/  QGMMA.64x96x32.F32.E4M3.E4M3 R24, gdesc[UR12], RZ, !UPT ;  /* 0x016000000c1879f3 */ /* 0x000fe2000c7008ff */
[----:B------:R-:W-:Y:S01]  /*1c50*/  UIADD3 UR12, UR7, 0x2, URZ ;  /* 0x00000002070c7890 */ /* 0x000fe2000fffe03f */
[----:B------:R-:W-:Y:S01]  /*1c60*/  CS2R R170, SRZ ;  /* 0x0000000000aa7805 */ /* 0x000fe2000001ff00 */
[----:B------:R-:W-:Y:S01]  /*1c70*/  UIADD3 UR14, UR8, 0x2, URZ ;  /* 0x00000002080e7890 */ /* 0x000fe2000fffe03f */
[----:B------:R-:W-:Y:S01]  /*1c80*/  CS2R R168, SRZ ;  /* 0x0000000000a87805 */ /* 0x000fe2000001ff00 */
[----:B------:R-:W-:Y:S01]  /*1c90*/  UMOV UR13, 0x40000040 ;  /* 0x40000040000d7882 */ /* 0x000fe20000000000 */
[----:B------:R-:W-:Y:S01]  /*1ca0*/  UMOV UR15, 0x40000040 ;  /* 0x40000040000f7882 */ /* 0x000fe20000000000 */
        /* <DEDUP_REMOVED lines=26> */
[----:B------:R-:W-:Y:S01]  /*1e50*/  CS2R R212, SRZ ;  /* 0x0000000000d47805 */ /* 0x000fe2000001ff00 */
[----:B------:R-:W-:Y:S01]  /*1e60*/  QGMMA.64x96x32.F32.E4M3.E4M3 R72, gdesc[UR12], R72 ;  /* 0x016000000c4879f3 */ /* 0x000fe20008700848 */
[----:B------:R-:W-:Y:S01]  /*1e70*/  UIADD3 UR12, UR7, 0x402, URZ ;  /* 0x00000402070c7890 */ /* 0x000fe2000fffe03f */
[----:B------:R-:W-:-:S08]  /*1e80*/  UMOV UR13, 0x40000040 ;  /* 0x40000040000d7882 */ /* 0x000fd00000000000 */
[----:B------:R-:W-:Y:S01]  /*1e90*/  QGMMA.64x96x32.F32.E4M3.E4M3 R24, gdesc[UR12], R24 ;  /* 0x016000000c1879f3 */ /* 0x000fe20008700818 */
[----:B------:R-:W-:Y:S02]  /*1ea0*/  UIADD3 UR12, UR7, 0x4, URZ ;  /* 0x00000004070c7890 */ /* 0x000fe4000fffe03f */
[----:B------:R-:W-:Y:S01]  /*1eb0*/  UIADD3 UR14, UR8, 0x4, URZ ;  /* 0x00000004080e7890 */ /* 0x000fe2000fffe03f */
[----:B------:R-:W-:Y:S01]  /*1ec0*/  UMOV UR13, 0x40000040 ;  /* 0x40000040000d7882 */ /* 0x000fe20000000000 */
[----:B------:R-:W-:-:S07]  /*1ed0*/  UMOV UR15, 0x40000040 ;  /* 0x40000040000f7882 */ /* 0x000fce0000000000 */
        /* <DEDUP_REMOVED lines=10> */
[----:B------:R-:W-:Y:S02]  /*1f80*/  UMOV UR13, 0x40000040 ;  /* 0x40000040000d7882 */ /* 0x000fe40000000000 */
[----:B------:R-:W-:Y:S02]  /*1f90*/  ULDC UR7, c[0x0][0x50c] ;  /* 0x0001430000077ab9 */ /* 0x000fe40000000800 */
[----:B------:R-:W-:-:S04]  /*1fa0*/  UISETP.NE.AND UP0, UPT, UR7, 0x4, UPT ;  /* 0x000000040700788c */ /* 0x000fc8000bf05270 */
[----:B------:R-:W-:Y:S01]  /*1fb0*/  USEL UR7, URZ, 0x1, UP0 ;  /* 0x000000013f077887 */ /* 0x000fe20008000000 */
[----:B------:R-:W-:Y:S05]  /*1fc0*/  QGMMA.64x96x32.F32.E4M3.E4M3 R24, gdesc[UR12], R24, gsb0 ;  /* 0x016000000c1879f3 */ /* 0x000fea0008000818 */
[----:B------:R-:W-:-:S13]  /*1fd0*/  ISETP.NE.AND P0, PT, RZ, UR7, PT ;  /* 0x00000007ff007c0c */ /* 0x000fda000bf05270 */
[----:B------:R-:W-:Y:S05]  /*1fe0*/  @!P0 BRA `(.L_x_22) ;  /* 0x0000000400888947 */ /* 0x000fea0003800000 */
[----:B------:R-:W-:Y:S02]  /*1ff0*/  WARPGROUP.DEPBAR.LE gsb0, 0x0 ;  /* 0x00008000000079c5 */ /* 0x000fe40000010000 */
[----:B------:R-:W-:-:S01]  /*2000*/  FADD R213, RZ, R72 ;  /* 0x00000048ffd57221 */ /* 0x000fc20000000000 */
[----:B------:R-:W-:Y:S01]  /*2010*/  FADD R212, RZ, R73 ;  /* 0x00000049ffd47221 */ /* 0x000fe20000000000 */
        /* <DEDUP_REMOVED lines=94> */
[----:B------:R-:W-:-:S06]  /*2600*/  UMOV UR6, URZ ;  /* 0x0000003f00067c82 */ /* 0x000fcc0008000000 */
.L_x_22:
[----:B------:R-:W-:-:S04]  /*2610*/  UIADD3 UR12, UR5, 0x1, URZ ;  /* 0x00000001050c7890 */ /* 0x000fc8000fffe03f */
[----:B------:R-:W-:-:S04]  /*2620*/  UISETP.NE.AND UP0, UPT, UR12, 0x5, UPT ;  /* 0x000000050c00788c */ /* 0x000fc8000bf05270 */
[----:B------:R-:W-:Y:S02]  /*2630*/  USEL UR8, URZ, 0x1, UP0 ;  /* 0x000000013f087887 */ /* 0x000fe40008000000 */
[----:B------:R-:W-:Y:S02]  /*2640*/  USEL UR12, UR12, URZ, UP0 ;  /* 0x0000003f0c0c7287 */ /* 0x000fe40008000000 */
[----:B------:R-:W-:-:S06]  /*2650*/  ULOP3.LUT UR8, UR4, UR8, URZ, 0x3c, !UPT ;  /* 0x0000000804087292 */ /* 0x000fcc000f8e3c3f */
[----:B------:R-:W-:Y:S01]  /*2660*/  IMAD.U32 R14, RZ, RZ, UR8 ;  /* 0x00000008ff0e7e24 */ /* 0x000fe2000f8e00ff */
[----:B------:R-:W-:-:S06]  /*2670*/  UMOV UR8, 0x1 ;  /* 0x0000000100087882 */ /* 0x000fcc0000000000 */
.L_x_17:
[----:B------:R-:W-:-:S04]  /*2680*/  UISETP.LT.AND UP0, UPT, UR9, 0x1, UPT ;  /* 0x000000010900788c */ /* 0x000fc8000bf01270 */
[----:B------:R-:W-:-:S04]  /*2690*/  USEL UR13, UR9, 0x1, UP0 ;  /* 0x00000001090d7887 */ /* 0x000fc80008000000 */
[----:B------:R-:W-:-:S04]  /*26a0*/  UIADD3 UR13, UR9, -UR13, URZ ;  /* 0x8000000d090d7290 */ /* 0x000fc8000fffe03f */
[----:B------:R-:W-:-:S06]  /*26b0*/  UISETP.GE.AND UP0, UPT, UR13, 0x1, UPT ;  /* 0x000000010d00788c */ /* 0x000fcc000bf06270 */
[----:B------:R-:W-:-:S13]  /*26c0*/  PLOP3.LUT P0, PT, PT, PT, UP0, 0x80, 0x0 ;  /* 0x000000000000781c */ /* 0x000fda0003f0f008 */
[----:B------:R-:W-:Y:S05]  /*26d0*/  @!P0 BRA `(.L_x_23) ;  /* 0x0000000800e88947 */ /* 0x000fea0003800000 */
[----:B-1----:R-:W-:Y:S02]  /*26e0*/  IMAD.U32 R11, RZ, RZ, UR5 ;  /* 0x00000005ff0b7e24 */ /* 0x002fe4000f8e00ff */
[----:B0-----:R-:W-:Y:S01]  /*26f0*/  IMAD.U32 R10, RZ, RZ, UR13 ;  /* 0x0000000dff0a7e24 */ /* 0x001fe2000f8e00ff */
[----:B------:R-:W-:-:S06]  /*2700*/  ULDC UR13, c[0x0][0x50c] ;  /* 0x00014300000d7ab9 */ /* 0x000fcc0000000800 */
.L_x_31:
[----:B------:R-:W-:-:S13]  /*2710*/  ISETP.NE.AND P1, PT, R214, 0x3, PT ;  /* 0x00000003d600780c */ /* 0x000fda0003f25270 */
[----:B------:R-:W-:Y:S05]  /*2720*/  @!P1 BRA `(.L_x_24) ;  /* 0x0000000000049947 */ /* 0x000fea0003800000 */
[----:B------:R-:W-:Y:S01]  /*2730*/  BPT.TRAP 0x1 ;  /* 0x000000040000795c */ /* 0x000fe20000300000 */
.L_x_24:
[----:B------:R-:W0:Y:S01]  /*2740*/  S2UR UR14, SR_CgaCtaId ;  /* 0x00000000000e79c3 */ /* 0x000e220000008800 */
[----:B------:R-:W-:Y:S01]  /*2750*/  UMOV UR10, 0x400 ;  /* 0x00000400000a7882 */ /* 0x000fe20000000000 */
[----:B------:R-:W-:Y:S01]  /*2760*/  SHF.L.U32 R12, R14, 0x1f, RZ ;  /* 0x0000001f0e0c7819 */ /* 0x000fe200000006ff */
[----:B0-----:R-:W-:-:S04]  /*2770*/  ULEA UR10, UR14, UR10, 0x18 ;  /* 0x0000000a0e0a7291 */ /* 0x001fc8000f8ec03f */
[----:B------:R-:W-:-:S09]  /*2780*/  ULEA UR14, UR12, UR10, 0x3 ;  /* 0x0000000a0c0e7291 */ /* 0x000fd2000f8e183f */
[----:B------:R0:W1:Y:S01]  /*2790*/  SYNCS.PHASECHK.TRANS64.TRYWAIT P0, [UR14], R12 ;  /* 0x0000000cff0075a7 */ /* 0x000062000800014e */
[----:B------:R-:W-:Y:S05]  /*27a0*/  @!P1 BRA `(.L_x_25) ;  /* 0x0000000000049947 */ /* 0x000fea0003800000 */
[----:B------:R-:W-:Y:S01]  /*27b0*/  BPT.TRAP 0x1 ;  /* 0x000000040000795c */ /* 0x000fe20000300000 */
.L_x_25:
[----:B-1----:R-:W-:Y:S05]  /*27c0*/  @P0 BRA `(.L_x_26) ;  /* 0x0000000000080947 */ /* 0x002fea0003800000 */
[----:B------:R-:W1:Y:S02]  /*27d0*/  SYNCS.PHASECHK.TRANS64.TRYWAIT P0, [UR14], R12 ;  /* 0x0000000cff0075a7 */ /* 0x000e64000800014e */
[----:B-1----:R-:W-:Y:S05]  /*27e0*/  @!P0 BRA `(.L_x_27) ;  /* 0x0000009c00088947 */ /* 0x002fea0003800000 */
.L_x_26:
[----:B------:R-:W-:Y:S01]  /*27f0*/  UIADD3 UR14, UR10, 0x28100, URZ ;  /* 0x000281000a0e7890 */ /* 0x000fe2000fffe03f */
[----:B------:R-:W-:Y:S01]  /*2800*/  WARPGROUP.ARRIVE ;  /* 0x00000000000079c5 */ /* 0x000fe20000000000 */
[----:B------:R-:W-:Y:S02]  /*2810*/  UISETP.NE.AND UP0, UPT, UR7, URZ, UPT ;  /* 0x0000003f0700728c */ /* 0x000fe4000bf05270 */
[----:B------:R-:W-:Y:S02]  /*2820*/  USHF.R.U32.HI UR14, URZ, 0x4, UR14 ;  /* 0x000000043f0e7899 */ /* 0x000fe4000801160e */
[----:B------:R-:W-:Y:S02]  /*2830*/  USEL UR8, UR8, URZ, !UP0 ;  /* 0x0000003f08087287 */ /* 0x000fe4000c000000 */
[----:B------:R-:W-:Y:S02]  /*2840*/  ULOP3.LUT UR14, UR14, 0x3fff, URZ, 0xc0, !UPT ;  /* 0x00003fff0e0e7892 */ /* 0x000fe4000f8ec03f */
[----:B------:R-:W-:-:S02]  /*2850*/  UISETP.NE.U32.AND UP0, UPT, UR8, URZ, UPT ;  /* 0x0000003f0800728c */ /* 0x000fc4000bf05070 */
[----:B------:R-:W-:Y:S02]  /*2860*/  ULOP3.LUT UR7, UR11, 0x10000, URZ, 0xfc, !UPT ;  /* 0x000100000b077892 */ /* 0x000fe4000f8efc3f */
[----:B------:R-:W-:Y:S02]  /*2870*/  ULOP3.LUT UR8, UR14, 0x10000, URZ, 0xfc, !UPT ;  /* 0x000100000e087892 */ /* 0x000fe4000f8efc3f */
[----:B------:R-:W-:Y:S02]  /*2880*/  ULEA UR7, UR12, UR7, 0xb ;  /* 0x000000070c077291 */ /* 0x000fe4000f8e583f */
[----:B------:R-:W-:Y:S01]  /*2890*/  UIMAD UR8, UR12, 0x300, UR8 ;  /* 0x000003000c0878a4 */ /* 0x000fe2000f8e0208 */
[----:B------:R-:W-:Y:S01]  /*28a0*/  UMOV UR17, 0x40000040 ;  /* 0x4000004000117882 */ /* 0x000fe20000000000 */
[----:B------:R-:W-:Y:S01]  /*28b0*/  UMOV UR19, 0x40000040 ;  /* 0x4000004000137882 */ /* 0x000fe20000000000 */
[----:B------:R-:W-:Y:S02]  /*28c0*/  UIADD3 UR6, UR6, 0x4, URZ ;  /* 0x0000000406067890 */ /* 0x000fe4000fffe03f */
[----:B------:R-:W-:-:S02]  /*28d0*/  UMOV UR16, UR7 ;  /* 0x0000000700107c82 */ /* 0x000fc40008000000 */
[----:B------:R-:W-:Y:S02]  /*28e0*/  UMOV UR18, UR8 ;  /* 0x0000000800127c82 */ /* 0x000fe40008000000 */
[----:B------:R-:W-:Y:S01]  /*28f0*/  QGMMA.64x96x32.F32.E4M3.E4M3 R72, gdesc[UR16], R72, UP0 ;  /* 0x01600000104879f3 */ /* 0x000fe2000bf00848 */
[----:B------:R-:W-:Y:S01]  /*2900*/  UIADD3 UR16, UR7, 0x400, URZ ;  /* 0x0000040007107890 */ /* 0x000fe2000fffe03f */
[----:B------:R-:W-:-:S08]  /*2910*/  UMOV UR17, 0x40000040 ;  /* 0x4000004000117882 */ /* 0x000fd00000000000 */
[----:B------:R-:W-:Y:S01]  /*2920*/  QGMMA.64x96x32.F32.E4M3.E4M3 R24, gdesc[UR16], R24, UP0 ;  /* 0x01600000101879f3 */ /* 0x000fe2000bf00818 */
[----:B------:R-:W-:Y:S02]  /*2930*/  UIADD3 UR16, UR7, 0x2, URZ ;  /* 0x0000000207107890 */ /* 0x000fe4000fffe03f */
[----:B------:R-:W-:Y:S01]  /*2940*/  UIADD3 UR18, UR8, 0x2, URZ ;  /* 0x0000000208127890 */ /* 0x000fe2000fffe03f */
[----:B------:R-:W-:Y:S01]  /*2950*/  UMOV UR17, 0x40000040 ;  /* 0x4000004000117882 */ /* 0x000fe20000000000 */
[----:B------:R-:W-:Y:S01]  /*2960*/  UMOV UR19, 0x40000040 ;  /* 0x4000004000137882 */ /* 0x000fe20000000000 */
[----:B------:R-:W-:-:S06]  /*2970*/  UISETP.NE.AND UP0, UPT, UR6, UR13, UPT ;  /* 0x0000000d0600728c */ /* 0x000fcc000bf05270 */
        /* <DEDUP_REMOVED lines=18> */
[----:B------:R-:W-:Y:S01]  /*2aa0*/  UMOV UR17, 0x40000040 ;  /* 0x4000004000117882 */ /* 0x000fe20000000000 */
[----:B------:R-:W-:-:S07]  /*2ab0*/  USEL UR7, URZ, 0x1, UP0 ;  /* 0x000000013f077887 */ /* 0x000fce0008000000 */
[----:B------:R-:W-:Y:S01]  /*2ac0*/  QGMMA.64x96x32.F32.E4M3.E4M3 R24, gdesc[UR16], R24, gsb0 ;  /* 0x01600000101879f3 */ /* 0x000fe20008000818 */
[----:B------:R-:W-:Y:S02]  /*2ad0*/  ISETP.NE.AND P0, PT, RZ, UR7, PT ;  /* 0x00000007ff007c0c */ /* 0x000fe4000bf05270 */
[----:B------:R-:W-:-:S11]  /*2ae0*/  WARPGROUP.DEPBAR.LE gsb0, 0x1 ;  /* 0x00008000000079c5 */ /* 0x000fd60000010100 */
[----:B------:R-:W-:Y:S05]  /*2af0*/  @!P0 BRA `(.L_x_28) ;  /* 0x0000000400888947 */ /* 0x000fea0003800000 */
[----:B------:R-:W-:Y:S02]  /*2b00*/  WARPGROUP.DEPBAR.LE gsb0, 0x0 ;  /* 0x00008000000079c5 */ /* 0x000fe40000010000 */
[----:B------:R-:W-:-:S01]  /*2b10*/  FADD R213, R72, R213 ;  /* 0x000000d548d57221 */ /* 0x000fc20000000000 */
[----:B------:R-:W-:Y:S01]  /*2b20*/  FADD R212, R73, R212 ;  /* 0x000000d449d47221 */ /* 0x000fe20000000000 */
        /* <DEDUP_REMOVED lines=94> */
[----:B------:R-:W-:-:S06]  /*3110*/  UMOV UR6, URZ ;  /* 0x0000003f00067c82 */ /* 0x000fcc0008000000 */
.L_x_28:
[----:B------:R-:W-:Y:S05]  /*3120*/  @!P1 BRA `(.L_x_29) ;  /* 0x0000000000049947 */ /* 0x000fea0003800000 */
[----:B------:R-:W-:Y:S01]  /*3130*/  BPT.TRAP 0x1 ;  /* 0x000000040000795c */ /* 0x000fe20000300000 */
.L_x_29:
[----:B------:R-:W-:-:S13]  /*3140*/  ISETP.NE.AND P0, PT, R5, RZ, PT ;  /* 0x000000ff0500720c */ /* 0x000fda0003f05270 */
[----:B01----:R-:W-:-:S05]  /*3150*/  @P0 LEA R12, R11, UR10, 0x3 ;  /* 0x0000000a0b0c0c11 */ /* 0x003fca000f8e18ff */
[----:B------:R-:W-:-:S05]  /*3160*/  @P0 VIADD R13, R12, 0x28 ;  /* 0x000000280c0d0836 */ /* 0x000fca0000000000 */
[----:B------:R-:W-:-:S04]  /*3170*/  @P0 PRMT R13, R6, 0x654, R13 ;  /* 0x00000654060d0816 */ /* 0x000fc8000000000d */
[----:B------:R0:W-:Y:S01]  /*3180*/  @P0 SYNCS.ARRIVE.TRANS64.RED.A1T0 RZ, [R13+URZ], RZ ;  /* 0x000000ff0dff09a7 */ /* 0x0001e2000810043f */
[----:B------:R-:W-:-:S13]  /*3190*/  ISETP.GT.U32.AND P0, PT, R4, 0x1, PT ;  /* 0x000000010400780c */ /* 0x000fda0003f04070 */
[----:B0-----:R-:W-:Y:S05]  /*31a0*/  @P0 BRA `(.L_x_30) ;  /* 0x0000000000040947 */ /* 0x001fea0003800000 */
[----:B------:R-:W-:Y:S01]  /*31b0*/  BPT.TRAP 0x1 ;  /* 0x000000040000795c */ /* 0x000fe20000300000 */
.L_x_30:
[----:B------:R-:W-:Y:S01]  /*31c0*/  UIADD3 UR12, UR12, 0x1, URZ ;  /* 0x000000010c0c7890 */ /* 0x000fe2000fffe03f */
[C---:B------:R-:W-:Y:S01]  /*31d0*/  ISETP.GT.AND P1, PT, R10.reuse, 0x1, PT ;  /* 0x000000010a00780c */ /* 0x040fe20003f24270 */
[----:B------:R-:W-:Y:S02]  /*31e0*/  VIADD R11, R11, 0x1 ;  /* 0x000000010b0b7836 */ /* 0x000fe40000000000 */
[----:B------:R-:W-:Y:S01]  /*31f0*/  UISETP.NE.AND UP0, UPT, UR12, 0x5, UPT ;  /* 0x000000050c00788c */ /* 0x000fe2000bf05270 */
[----:B------:R-:W-:Y:S02]  /*3200*/  VIADD R10, R10, 0xffffffff ;  /* 0xffffffff0a0a7836 */ /* 0x000fe40000000000 */
[C---:B------:R-:W-:Y:S01]  /*3210*/  ISETP.NE.AND P0, PT, R11.reuse, 0x5, PT ;  /* 0x000000050b00780c */ /* 0x040fe20003f05270 */
[----:B------:R-:W-:Y:S02]  /*3220*/  USEL UR8, URZ, 0x1, UP0 ;  /* 0x000000013f087887 */ /* 0x000fe40008000000 */
[----:B------:R-:W-:Y:S01]  /*3230*/  USEL UR12, UR12, URZ, UP0 ;  /* 0x0000003f0c0c7287 */ /* 0x000fe20008000000 */
[----:B------:R-:W-:-:S03]  /*3240*/  SEL R11, R11, RZ, P0 ;  /* 0x000000ff0b0b7207 */ /* 0x000fc60000000000 */
[----:B------:R-:W-:Y:S01]  /*3250*/  LOP3.LUT R14, R14, UR8, RZ, 0x3c, !PT ;  /* 0x000000080e0e7c12 */ /* 0x000fe2000f8e3cff */
[----:B------:R-:W-:Y:S01]  /*3260*/  UMOV UR8, 0x1 ;  /* 0x0000000100087882 */ /* 0x000fe20000000000 */
[----:B------:R-:W-:Y:S06]  /*3270*/  @P1 BRA `(.L_x_31) ;  /* 0xfffffff400241947 */ /* 0x000fec000383ffff */
.L_x_23:
[----:B------:R-:W-:Y:S01]  /*3280*/  UISETP.NE.AND UP0, UPT, UR6, URZ, UPT ;  /* 0x0000003f0600728c */ /* 0x000fe2000bf05270 */
[----:B01----:R-:W0:Y:S03]  /*3290*/  LDC R10, c[0x0][0x28c] ;  /* 0x0000a300ff0a7b82 */ /* 0x003e260000000800 */
[----:B------:R-:W-:-:S06]  /*32a0*/  USEL UR6, URZ, 0x1, !UP0 ;  /* 0x000000013f067887 */ /* 0x000fcc000c000000 */
[----:B------:R-:W-:Y:S02]  /*32b0*/  ISETP.NE.AND P0, PT, RZ, UR6, PT ;  /* 0x00000006ff007c0c */ /* 0x000fe4000bf05270 */
[----:B0-----:R-:W-:-:S11]  /*32c0*/  ISETP.GE.AND P1, PT, R10, 0x1, PT ;  /* 0x000000010a00780c */ /* 0x001fd60003f26270 */
[----:B------:R-:W-:Y:S05]  /*32d0*/  @!P0 BRA `(.L_x_32) ;  /* 0x0000000400848947 */ /* 0x000fea0003800000 */
[----:B------:R-:W-:Y:S02]  /*32e0*/  WARPGROUP.DEPBAR.LE gsb0, 0x0 ;  /* 0x00008000000079c5 */ /* 0x000fe40000010000 */
[----:B------:R-:W-:Y:S01]  /*32f0*/  FADD R213, R72, R213 ;  /* 0x000000d548d57221 */ /* 0x000fe20000000000 */
        /* <DEDUP_REMOVED lines=94> */
[----:B------:R-:W-:-:S07]  /*38e0*/  FADD R208, R208, R71 ;  /* 0x00000047d0d07221 */ /* 0x000fce0000000000 */
.L_x_32:
[----:B------:R-:W-:Y:S02]  /*38f0*/  WARPGROUP.DEPBAR.LE gsb0, 0x0 ;  /* 0x00008000000079c5 */ /* 0x000fe40000010000 */
[----:B------:R-:W-:Y:S05]  /*3900*/  @!P1 BRA `(.L_x_33) ;  /* 0x0000000000549947 */ /* 0x000fea0003800000 */
[----:B------:R-:W-:-:S13]  /*3910*/  ISETP.NE.AND P0, PT, R214, 0x3, PT ;  /* 0x00000003d600780c */ /* 0x000fda0003f05270 */
[----:B------:R-:W-:Y:S05]  /*3920*/  @!P0 BRA `(.L_x_34) ;  /* 0x0000000000048947 */ /* 0x000fea0003800000 */
[----:B------:R-:W-:Y:S01]  /*3930*/  BPT.TRAP 0x1 ;  /* 0x000000040000795c */ /* 0x000fe20000300000 */
.L_x_34:
[----:B------:R-:W-:Y:S01]  /*3940*/  ISETP.NE.AND P0, PT, R5, RZ, PT ;  /* 0x000000ff0500720c */ /* 0x000fe20003f05270 */
[----:B------:R-:W-:Y:S01]  /*3950*/  BSSY B0, `(.L_x_35) ;  /* 0x000000e000007945 */ /* 0x000fe20003800000 */
[----:B------:R-:W-:-:S11]  /*3960*/  ISETP.GT.U32.AND P1, PT, R4, 0x1, PT ;  /* 0x000000010400780c */ /* 0x000fd60003f24070 */
[----:B------:R-:W-:Y:S05]  /*3970*/  @!P0 BRA `(.L_x_36) ;  /* 0x00000000002c8947 */ /* 0x000fea0003800000 */
[----:B------:R-:W-:-:S04]  /*3980*/  UISETP.LT.AND UP0, UPT, UR9, 0x1, UPT ;  /* 0x000000010900788c */ /* 0x000fc8000bf01270 */
[----:B------:R-:W-:-:S04]  /*3990*/  USEL UR8, UR9, 0x1, UP0 ;  /* 0x0000000109087887 */ /* 0x000fc80008000000 */
[----:B------:R-:W-:-:S04]  /*39a0*/  UIADD3 UR8, UR5, UR9, -UR8 ;  /* 0x0000000905087290 */ /* 0x000fc8000fffe808 */
[----:B------:R-:W-:-:S04]  /*39b0*/  UIMAD.WIDE.U32 UR6, UR8, -0x33333333, URZ ;  /* 0xcccccccd080678a5 */ /* 0x000fc8000f8e003f */
[----:B------:R-:W-:-:S04]  /*39c0*/  USHF.R.U32.HI UR6, URZ, 0x2, UR7 ;  /* 0x000000023f067899 */ /* 0x000fc80008011607 */
[----:B------:R-:W-:-:S04]  /*39d0*/  UIMAD UR8, UR6, -0x5, UR8 ;  /* 0xfffffffb060878a4 */ /* 0x000fc8000f8e0208 */
[----:B------:R-:W-:-:S04]  /*39e0*/  ULEA UR8, UR8, UR10, 0x3 ;  /* 0x0000000a08087291 */ /* 0x000fc8000f8e183f */
[----:B------:R-:W-:-:S06]  /*39f0*/  UIADD3 UR8, UR8, 0x28, URZ ;  /* 0x0000002808087890 */ /* 0x000fcc000fffe03f */
[----:B------:R-:W-:-:S05]  /*3a00*/  IMAD.U32 R11, RZ, RZ, UR8 ;  /* 0x00000008ff0b7e24 */ /* 0x000fca000f8e00ff */
[----:B------:R-:W-:-:S04]  /*3a10*/  PRMT R10, R6, 0x654, R11 ;  /* 0x00000654060a7816 */ /* 0x000fc8000000000b */
[----:B------:R0:W-:Y:S03]  /*3a20*/  SYNCS.ARRIVE.TRANS64.RED.A1T0 RZ, [R10+URZ], RZ ;  /* 0x000000ff0aff79a7 */ /* 0x0001e6000810043f */
.L_x_36:
[----:B------:R-:W-:Y:S05]  /*3a30*/  BSYNC B0 ;  /* 0x0000000000007941 */ /* 0x000fea0003800000 */
.L_x_35:
[----:B------:R-:W-:Y:S05]  /*3a40*/  @P1 BRA `(.L_x_33) ;  /* 0x0000000000041947 */ /* 0x000fea0003800000 */
[----:B------:R-:W-:Y:S01]  /*3a50*/  BPT.TRAP 0x1 ;  /* 0x000000040000795c */ /* 0x000fe20000300000 */
.L_x_33:
[----:B------:R-:W1:Y:S01]  /*3a60*/  LDC R16, c[0x0][0x288] ;  /* 0x0000a200ff107b82 */ /* 0x000e620000000800 */
[----:B------:R-:W-:Y:S01]  /*3a70*/  IMAD R29, R8, 0x60, RZ ;  /* 0x00000060081d7824 */ /* 0x000fe200078e02ff */
[--C-:B0-----:R-:W-:Y:S01]  /*3a80*/  SHF.R.U32.HI R10, RZ, 0x2, R0.reuse ;  /* 0x00000002ff0a7819 */ /* 0x101fe20000011600 */
[----:B------:R-:W-:Y:S01]  /*3a90*/  UIADD3 UR5, UR9, UR5, URZ ;  /* 0x0000000509057290 */ /* 0x000fe2000fffe03f */
[----:B------:R-:W-:Y:S01]  /*3aa0*/  LOP3.LUT R12, R0, 0x60, RZ, 0xc0, !PT ;  /* 0x00000060000c7812 */ /* 0x000fe200078ec0ff */
[----:B------:R-:W-:Y:S01]  /*3ab0*/  IMAD.SHL.U32 R30, R9, 0x100, RZ ;  /* 0x00000100091e7824 */ /* 0x000fe200078e00ff */
[----:B------:R-:W-:Y:S01]  /*3ac0*/  SHF.R.U32.HI R13, RZ, 0x7, R0 ;  /* 0x00000007ff0d7819 */ /* 0x000fe20000011600 */
[----:B------:R-:W-:Y:S01]  /*3ad0*/  UISETP.GT.U32.AND UP0, UPT, UR5, 0x4, UPT ;  /* 0x000000040500788c */ /* 0x000fe2000bf04070 */
[----:B------:R-:W-:Y:S01]  /*3ae0*/  LOP3.LUT R11, R10, 0x7, RZ, 0xc0, !PT ;  /* 0x000000070a0b7812 */ /* 0x000fe200078ec0ff */
[----:B------:R-:W-:Y:S01]  /*3af0*/  IMAD.SHL.U32 R18, R0, 0x2, RZ ;  /* 0x0000000200127824 */ /* 0x000fe200078e00ff */
[----:B------:R-:W-:Y:S01]  /*3b00*/  SHF.R.U32.HI R12, RZ, 0x1, R12 ;  /* 0x00000001ff0c7819 */ /* 0x000fe2000001160c */
[----:B------:R-:W-:Y:S01]  /*3b10*/  ULDC UR12, c[0x0][0x284] ;  /* 0x0000a100000c7ab9 */ /* 0x000fe20000000800 */
[----:B------:R-:W-:Y:S01]  /*3b20*/  LOP3.LUT R10, R13, 0x1, RZ, 0xc0, !PT ;  /* 0x000000010d0a7812 */ /* 0x000fe200078ec0ff */
[----:B------:R-:W-:Y:S01]  /*3b30*/  UISETP.LT.U32.AND UP0, UPT, UR9, 0x5, UP0 ;  /* 0x000000050900788c */ /* 0x000fe20008701070 */
[----:B------:R-:W-:Y:S01]  /*3b40*/  IADD3 R15, RZ, -R12, -R11 ;  /* 0x8000000cff0f7210 */ /* 0x000fe20007ffe80b */
[----:B------:R-:W-:Y:S01]  /*3b50*/  UISETP.GE.U32.AND UP1, UPT, UR9, 0x5, UPT ;  /* 0x000000050900788c */ /* 0x000fe2000bf26070 */
[----:B------:R-:W-:Y:S01]  /*3b60*/  SHF.R.S32.HI R26, RZ, 0x1f, R7 ;  /* 0x0000001fff1a7819 */ /* 0x000fe20000011407 */
[----:B------:R-:W-:Y:S01]  /*3b70*/  IMAD.SHL.U32 R14, R10, 0x40, RZ ;  /* 0x000000400a0e7824 */ /* 0x000fe200078e00ff */
[C---:B------:R-:W-:Y:S01]  /*3b80*/  LOP3.LUT R18, R29.reuse, 0x6, R18, 0xf8, !PT ;  /* 0x000000061d127812 */ /* 0x040fe200078ef812 */
[----:B------:R-:W-:Y:S01]  /*3b90*/  ULDC.64 UR10, c[0x0][0x5d0] ;  /* 0x00017400000a7ab9 */ /* 0x000fe20000000a00 */
[----:B------:R-:W-:Y:S01]  /*3ba0*/  LOP3.LUT R13, R0, 0x3, RZ, 0xc0, !PT ;  /* 0x00000003000d7812 */ /* 0x000fe200078ec0ff */
[----:B------:R-:W-:Y:S01]  /*3bb0*/  UIMAD.WIDE.U32 UR6, UR5, -0x33333333, URZ ;  /* 0xcccccccd050678a5 */ /* 0x000fe2000f8e003f */
[----:B------:R-:W-:Y:S01]  /*3bc0*/  IMAD R15, R10, -0x40, R15 ;  /* 0xffffffc00a0f7824 */ /* 0x000fe200078e020f */
[----:B------:R-:W-:Y:S01]  /*3bd0*/  USEL UR8, URZ, 0x1, !UP0 ;  /* 0x000000013f087887 */ /* 0x000fe2000c000000 */
[----:B-1----:R-:W-:Y:S01]  /*3be0*/  ISETP.GE.AND P0, PT, R29, R16, PT ;  /* 0x000000101d00720c */ /* 0x002fe20003f06270 */
[----:B------:R-:W-:Y:S01]  /*3bf0*/  IMAD R10, R26, UR10, RZ ;  /* 0x0000000a1a0a7c24 */ /* 0x000fe2000f8e02ff */
[----:B------:R-:W-:Y:S01]  /*3c00*/  SHF.R.S32.HI R19, RZ, 0x1f, R18 ;  /* 0x0000001fff137819 */ /* 0x000fe20000011412 */
[----:B------:R-:W-:Y:S01]  /*3c10*/  USHF.R.U32.HI UR6, URZ, 0x2, UR7 ;  /* 0x000000023f067899 */ /* 0x000fe20008011607 */
[----:B------:R-:W-:Y:S01]  /*3c20*/  ISETP.GE.OR P0, PT, R30, UR12, P0 ;  /* 0x0000000c1e007c0c */ /* 0x000fe20008706670 */
[----:B------:R-:W-:Y:S01]  /*3c30*/  ULOP3.LUT UR4, UR4, UR8, URZ, 0x3c, !UPT ;  /* 0x0000000804047292 */ /* 0x000fe2000f8e3c3f */
[----:B------:R-:W-:Y:S01]  /*3c40*/  LOP3.LUT R31, R14, 0x40, R11, 0xe2, !PT ;  /* 0x000000400e1f7812 */ /* 0x000fe200078ee20b */
[----:B------:R-:W-:Y:S01]  /*3c50*/  IMAD R14, R13, -0x2, R16 ;  /* 0xfffffffe0d0e7824 */ /* 0x000fe200078e0210 */
[----:B------:R-:W-:Y:S01]  /*3c60*/  UIMAD UR5, UR6, -0x5, UR5 ;  /* 0xfffffffb060578a4 */ /* 0x000fe2000f8e0205 */
[----:B------:R-:W-:Y:S01]  /*3c70*/  IMAD.WIDE R8, R9, 0x100, RZ ;  /* 0x0000010009087825 */ /* 0x000fe200078e02ff */
[----:B------:R-:W-:Y:S01]  /*3c80*/  @UP1 ULOP3.LUT UR4, UR4, 0x1, UR6, 0x78, !UPT ;  /* 0x0000000104041892 */ /* 0x000fe2000f8e7806 */
[----:B------:R-:W-:-:S02]  /*3c90*/  IADD3 R30, -R30, UR12, R15 ;  /* 0x0000000c1e1e7c10 */ /* 0x000fc4000fffe10f */
[C---:B------:R-:W-:Y:S01]  /*3ca0*/  IMAD R13, R7.reuse, UR11, R10 ;  /* 0x0000000b070d7c24 */ /* 0x040fe2000f8e020a */
[----:B------:R-:W-:Y:S01]  /*3cb0*/  LOP3.LUT R31, R8, R31, R12, 0xfe, !PT ;  /* 0x0000001f081f7212 */ /* 0x000fe200078efe0c */
[----:B------:R-:W-:-:S04]  /*3cc0*/  IMAD.WIDE.U32 R10, R7, UR10, R18 ;  /* 0x0000000a070a7c25 */ /* 0x000fc8000f8e0012 */
[----:B------:R-:W-:Y:S02]  /*3cd0*/  IMAD.IADD R11, R11, 0x1, R13 ;  /* 0x000000010b0b7824 */ /* 0x000fe400078e020d */
[----:B------:R-:W-:Y:S02]  /*3ce0*/  IMAD.IADD R29, R14, 0x1, -R29 ;  /* 0x000000010e1d7824 */ /* 0x000fe400078e0a1d */
[----:B------:R-:W-:Y:S01]  /*3cf0*/  IMAD.MOV.U32 R28, RZ, RZ, -0x1 ;  /* 0xffffffffff1c7424 */ /* 0x000fe200078e00ff */
[----:B------:R-:W-:Y:S06]  /*3d00*/  @P0 BRA `(.L_x_37) ;  /* 0x0000006800840947 */ /* 0x000fec0003800000 */
[----:B------:R-:W0:Y:S01]  /*3d10*/  LDC.64 R14, c[0x0][0x5c8] ;  /* 0x00017200ff0e7b82 */ /* 0x000e220000000a00 */
[----:B------:R-:W-:Y:S01]  /*3d20*/  ULDC.64 UR6, c[0x0][0x5c0] ;  /* 0x0001700000067ab9 */ /* 0x000fe20000000a00 */
[----:B------:R-:W-:Y:S01]  /*3d30*/  BSSY B0, `(.L_x_37) ;  /* 0x000069e000007945 */ /* 0x000fe20003800000 */
[-C--:B0-----:R-:W-:Y:S01]  /*3d40*/  IMAD R16, R9, R14.reuse, RZ ;  /* 0x0000000e09107224 */ /* 0x081fe200078e02ff */
[----:B------:R-:W-:Y:S01]  /*3d50*/  SHF.L.U64.HI R24, R14, 0x3, R15 ;  /* 0x000000030e187819 */ /* 0x000fe2000001020f */
[----:B------:R-:W-:-:S04]  /*3d60*/  IMAD.WIDE.U32 R12, R31, R14, R10 ;  /* 0x0000000e1f0c7225 */ /* 0x000fc800078e000a */
[----:B------:R-:W-:Y:S01]  /*3d70*/  IMAD R11, R31, R15, R16 ;  /* 0x0000000f1f0b7224 */ /* 0x000fe200078e0210 */
[----:B------:R-:W-:Y:S01]  /*3d80*/  IADD3 R10, P4, R12, UR6, RZ ;  /* 0x000000060c0a7c10 */ /* 0x000fe2000ff9e0ff */
[C---:B------:R-:W-:Y:S01]  /*3d90*/  IMAD.SHL.U32 R25, R14.reuse, 0x8, RZ ;  /* 0x000000080e197824 */ /* 0x040fe200078e00ff */
[----:B------:R-:W-:Y:S01]  /*3da0*/  LEA R16, P2, R14, R12, 0x7 ;  /* 0x0000000c0e107211 */ /* 0x000fe200078438ff */
[----:B------:R-:W-:-:S03]  /*3db0*/  IMAD.IADD R13, R13, 0x1, R11 ;  /* 0x000000010d0d7824 */ /* 0x000fc600078e020b */
[----:B------:R-:W-:Y:S02]  /*3dc0*/  IADD3 R12, P1, P0, R12, UR6, R25 ;  /* 0x000000060c0c7c10 */ /* 0x000fe4000f83e019 */
[----:B------:R-:W-:Y:S02]  /*3dd0*/  IADD3.X R11, R13, UR7, RZ, P4, !PT ;  /* 0x000000070d0b7c10 */ /* 0x000fe4000a7fe4ff */
[----:B---3-5:R-:W-:Y:S02]  /*3de0*/  FSETP.NEU.AND P4, PT, R210, RZ, PT ;  /* 0x000000ffd200720b */ /* 0x028fe40003f8d000 */
[----:B------:R-:W-:Y:S02]  /*3df0*/  LEA.HI.X R17, R14, R13, R15, 0x7, P2 ;  /* 0x0000000d0e117211 */ /* 0x000fe400010f3c0f */
[C---:B------:R-:W-:Y:S02]  /*3e00*/  IADD3 R14, P2, R16.reuse, UR6, RZ ;  /* 0x00000006100e7c10 */ /* 0x040fe4000ff5e0ff */
[----:B------:R-:W-:-:S02]  /*3e10*/  IADD3 R16, P5, P6, R16, UR6, R25 ;  /* 0x0000000610107c10 */ /* 0x000fc4000febe019 */
[----:B------:R-:W-:Y:S02]  /*3e20*/  IADD3.X R15, R17, UR7, RZ, P2, !PT ;  /* 0x00000007110f7c10 */ /* 0x000fe400097fe4ff */
[--C-:B------:R-:W-:Y:S02]  /*3e30*/  IADD3.X R13, R13, UR7, R24.reuse, P1, P0 ;  /* 0x000000070d0d7c10 */ /* 0x100fe40008fe0418 */
[----:B------:R-:W-:Y:S01]  /*3e40*/  IADD3.X R17, R17, UR7, R24, P5, P6 ;  /* 0x0000000711117c10 */ /* 0x000fe2000afec418 */
[----:B------:R-:W-:Y:S06]  /*3e50*/  @!P4 BRA `(.L_x_38) ;  /* 0x00000050001cc947 */ /* 0x000fec0003800000 */
[----:B------:R-:W-:Y:S01]  /*3e60*/  ULDC.64 UR6, c[0x0][0x5b8] ;  /* 0x00016e0000067ab9 */ /* 0x000fe20000000a00 */
[----:B------:R-:W-:Y:S01]  /*3e70*/  ISETP.GE.AND P0, PT, R30, 0x1, PT ;  /* 0x000000011e00780c */ /* 0x000fe20003f06270 */
[----:B------:R-:W-:Y:S01]  /*3e80*/  IMAD R24, R26, UR6, RZ ;  /* 0x000000061a187c24 */ /* 0x000fe2000f8e02ff */
[----:B------:R-:W-:Y:S01]  /*3e90*/  ULDC.64 UR10, c[0x0][0x5a8] ;  /* 0x00016a00000a7ab9 */ /* 0x000fe20000000a00 */
[----:B------:R-:W-:Y:S01]  /*3ea0*/  IMAD.WIDE.U32 R18, R7, UR6, R18 ;  /* 0x0000000607127c25 */ /* 0x000fe2000f8e0012 */
[----:B------:R-:W-:Y:S01]  /*3eb0*/  ISETP.LT.OR P4, PT, R29, 0x1, !P0 ;  /* 0x000000011d00780c */ /* 0x000fe20004781670 */
[----:B------:R-:W-:Y:S02]  /*3ec0*/  BSSY B1, `(.L_x_39) ;  /* 0x000000c000017945 */ /* 0x000fe40003800000 */
[----:B------:R-:W-:Y:S01]  /*3ed0*/  IMAD R7, R7, UR7, R24 ;  /* 0x0000000707077c24 */ /* 0x000fe2000f8e0218 */
[----:B------:R-:W-:Y:S02]  /*3ee0*/  ULDC.64 UR6, c[0x0][0x5b0] ;  /* 0x00016c0000067ab9 */ /* 0x000fe40000000a00 */
[----:B------:R-:W-:-:S02]  /*3ef0*/  IMAD R26, R9, UR6, RZ ;  /* 0x00000006091a7c24 */ /* 0x000fc4000f8e02ff */
[----:B------:R-:W-:Y:S02]  /*3f00*/  IMAD.IADD R19, R19, 0x1, R7 ;  /* 0x0000000113137824 */ /* 0x000fe400078e0207 */
[C---:B------:R-:W-:Y:S02]  /*3f10*/  IMAD R7, R31.reuse, UR7, R26 ;  /* 0x000000071f077c24 */ /* 0x040fe4000f8e021a */
[----:B------:R-:W-:-:S03]  /*3f20*/  IMAD.WIDE.U32 R24, R31, UR6, R18 ;  /* 0x000000061f187c25 */ /* 0x000fc6000f8e0012 */
[----:B------:R-:W-:-:S04]  /*3f30*/  IADD3 R24, P1, R24, UR10, RZ ;  /* 0x0000000a18187c10 */ /* 0x000fc8000ff3e0ff */
[--C-:B------:R-:W-:Y:S02]  /*3f40*/  IADD3.X R25, R25, UR11, R7.reuse, P1, !PT ;  /* 0x0000000b19197c10 */ /* 0x100fe40008ffe407 */
[----:B------:R-:W-:Y:S01]  /*3f50*/  PRMT R7, RZ, 0x7610, R7 ;  /* 0x00007610ff077816 */ /* 0x000fe20000000007 */
[----:B------:R-:W-:Y:S06]  /*3f60*/  @P4 BRA `(.L_x_40) ;  /* 0x0000000000044947 */ /* 0x000fec0003800000 */
[----:B------:R0:W5:Y:S02]  /*3f70*/  LDG.E.U8 R7, desc[UR20][R24.64] ;  /* 0x0000001418077981 */ /* 0x000164000c1e1100 */
.L_x_40:
[----:B------:R-:W-:Y:S05]  /*3f80*/  BSYNC B1 ;  /* 0x0000000000017941 */ /* 0x000fea0003800000 */
.L_x_39:
[----:B-----5:R-:W-:Y:S01]  /*3f90*/  LOP3.LUT R7, R7, 0xff, RZ, 0xc0, !PT ;  /* 0x000000ff07077812 */ /* 0x020fe200078ec0ff */
[----:B------:R-:W-:Y:S01]  /*3fa0*/  BSSY B1, `(.L_x_41) ;  /* 0x000000b000017945 */ /* 0x000fe20003800000 */
[----:B------:R-:W-:Y:S02]  /*3fb0*/  ISETP.LT.OR P2, PT, R29, 0x2, !P0 ;  /* 0x000000021d00780c */ /* 0x000fe40004741670 */
[----:B------:R-:W-:-:S05]  /*3fc0*/  F2FP.F16.E4M3.UNPACK_B R7, R7 ;  /* 0x00000007ff07723e */ /* 0x000fca00020006ff */
[----:B------:R-:W-:-:S05]  /*3fd0*/  HADD2.F32 R7, -RZ, R7.H0_H0 ;  /* 0x20000007ff077230 */ /* 0x000fca0000004100 */
[----:B------:R-:W-:Y:S01]  /*3fe0*/  FMUL R26, R7, R210 ;  /* 0x000000d2071a7220 */ /* 0x000fe20000400000 */
[----:B------:R-:W-:-:S03]  /*3ff0*/  PRMT R7, RZ, 0x7610, R7 ;  /* 0x00007610ff077816 */ /* 0x000fc60000000007 */
[----:B--2---:R-:W-:-:S05]  /*4000*/  FFMA R26, R213, R211, R26 ;  /* 0x000000d3d51a7223 */ /* 0x004fca000000001a */
[----:B------:R-:W-:-:S05]  /*4010*/  F2FP.SATFINITE.E4M3.F32.PACK_AB_MERGE_C R27, RZ, R26, RZ ;  /* 0x0000001aff1b723e */ /* 0x000fca00048070ff */
[----:B------:R1:W-:Y:S01]  /*4020*/  @!P4 STG.E.U8 desc[UR20][R10.64], R27 ;  /* 0x0000001b0a00c986 */ /* 0x0003e2000c101114 */
[----:B------:R-:W-:Y:S05]  /*4030*/  @P2 BRA `(.L_x_42) ;  /* 0x0000000000042947 */ /* 0x000fea0003800000 */
[----:B------:R2:W5:Y:S02]  /*4040*/  LDG.E.U8 R7, desc[UR20][R24.64+0x1] ;  /* 0x0000011418077981 */ /* 0x000564000c1e1100 */
.L_x_42:
[----:B------:R-:W-:Y:S05]  /*4050*/  BSYNC B1 ;  /* 0x0000000000017941 */ /* 0x000fea0003800000 */
.L_x_41:
[----:B-----5:R-:W-:Y:S01]  /*4060*/  LOP3.LUT R7, R7, 0xff, RZ, 0xc0, !PT ;  /* 0x000000ff07077812 */ /* 0x020fe200078ec0ff */
[----:B------:R-:W-:Y:S01]  /*4070*/  BSSY B1, `(.L_x_43) ;  /* 0x0000013000017945 */ /* 0x000fe20003800000 */
[----:B------:R-:W-:Y:S02]  /*4080*/  IADD3 R33, P1, R31, 0x8, RZ ;  /* 0x000000081f217810 */ /* 0x000fe40007f3e0ff */
[----:B------:R-:W-:-:S03]  /*4090*/  F2FP.F16.E4M3.UNPACK_B R7, R7 ;  /* 0x00000007ff07723e */ /* 0x000fc600020006ff */
[----:B------:R-:W-:Y:S01]  /*40a0*/  IMAD.X R26, RZ, RZ, R9, P1 ;  /* 0x000000ffff1a7224 */ /* 0x000fe200008e0609 */
[----:B------:R-:W-:Y:S01]  /*40b0*/  ISETP.GE.AND P1, PT, R30, 0x9, PT ;  /* 0x000000091e00780c */ /* 0x000fe20003f26270 */
[----:B------:R-:W-:Y:S02]  /*40c0*/  HADD2.F32 R7, -RZ, R7.H0_H0 ;  /* 0x20000007ff077230 */ /* 0x000fe40000004100 */
[----:B------:R-:W-:Y:S01]  /*40d0*/  IMAD R32, R26, UR6, RZ ;  /* 0x000000061a207c24 */ /* 0x000fe2000f8e02ff */
[----:B------:R-:W-:Y:S01]  /*40e0*/  ISETP.LT.OR P5, PT, R29, 0x1, !P1 ;  /* 0x000000011d00780c */ /* 0x000fe20004fa1670 */
[----:B-1----:R-:W-:-:S04]  /*40f0*/  IMAD.WIDE.U32 R26, R33, UR6, R18 ;  /* 0x00000006211a7c25 */ /* 0x002fc8000f8e0012 */
[----:B------:R-:W-:Y:S01]  /*4100*/  FMUL R7, R7, R210 ;  /* 0x000000d207077220 */ /* 0x000fe20000400000 */
[----:B------:R-:W-:-:S03]  /*4110*/  IMAD R33, R33, UR7, R32 ;  /* 0x0000000721217c24 */ /* 0x000fc6000f8e0220 */
[----:B------:R-:W-:Y:S01]  /*4120*/  FFMA R7, R212, R211, R7 ;  /* 0x000000d3d4077223 */ /* 0x000fe20000000007 */
[----:B------:R-:W-:-:S04]  /*4130*/  IADD3 R26, P4, R26, UR10, RZ ;  /* 0x0000000a1a1a7c10 */ /* 0x000fc8000ff9e0ff */
[----:B------:R-:W-:Y:S02]  /*4140*/  F2FP.SATFINITE.E4M3.F32.PACK_AB_MERGE_C R35, RZ, R7, RZ ;  /* 0x00000007ff23723e */ /* 0x000fe400048070ff */
[----:B------:R-:W-:Y:S02]  /*4150*/  IADD3.X R27, R27, UR11, R33, P4, !PT ;  /* 0x0000000b1b1b7c10 */ /* 0x000fe4000a7fe421 */
[----:B------:R-:W-:Y:S01]  /*4160*/  PRMT R7, RZ, 0x7610, R7 ;  /* 0x00007610ff077816 */ /* 0x000fe20000000007 */
[----:B------:R1:W-:Y:S01]  /*4170*/  @!P2 STG.E.U8 desc[UR20][R10.64+0x1], R35 ;  /* 0x000001230a00a986 */ /* 0x0003e2000c101114 */
[----:B------:R-:W-:Y:S05]  /*4180*/  @P5 BRA `(.L_x_44) ;  /* 0x0000000000045947 */ /* 0x000fea0003800000 */
[----:B------:R3:W5:Y:S02]  /*4190*/  LDG.E.U8 R7, desc[UR20][R26.64] ;  /* 0x000000141a077981 */ /* 0x000764000c1e1100 */
.L_x_44:
[----:B------:R-:W-:Y:S05]  /*41a0*/  BSYNC B1 ;  /* 0x0000000000017941 */ /* 0x000fea0003800000 */
.L_x_43:
[----:B-----5:R-:W-:Y:S01]  /*41b0*/  LOP3.LUT R7, R7, 0xff, RZ, 0xc0, !PT ;  /* 0x000000ff07077812 */ /* 0x020fe200078ec0ff */
[----:B------:R-:W-:Y:S01]  /*41c0*/  BSSY B1, `(.L_x_45) ;  /* 0x000000b000017945 */ /* 0x000fe20003800000 */
[----:B------:R-:W-:Y:S02]  /*41d0*/  ISETP.LT.OR P2, PT, R29, 0x2, !P1 ;  /* 0x000000021d00780c */ /* 0x000fe40004f41670 */
[----:B------:R-:W-:-:S05]  /*41e0*/  F2FP.F16.E4M3.UNPACK_B R7, R7 ;  /* 0x00000007ff07723e */ /* 0x000fca00020006ff */
[----:B------:R-:W-:-:S05]  /*41f0*/  HADD2.F32 R7, -RZ, R7.H0_H0 ;  /* 0x20000007ff077230 */ /* 0x000fca0000004100 */
[----:B------:R-:W-:Y:S01]  /*4200*/  FMUL R32, R7, R210 ;  /* 0x000000d207207220 */ /* 0x000fe20000400000 */
[----:B------:R-:W-:-:S03]  /*4210*/  PRMT R7, RZ, 0x7610, R7 ;  /* 0x00007610ff077816 */ /* 0x000fc60000000007 */
[----:B------:R-:W-:-:S05]  /*4220*/  FFMA R32, R21, R211, R32 ;  /* 0x000000d315207223 */ /* 0x000fca0000000020 */
[----:B------:R-:W-:-:S05]  /*4230*/  F2FP.SATFINITE.E4M3.F32.PACK_AB_MERGE_C R21, RZ, R32, RZ ;  /* 0x00000020ff15723e */ /* 0x000fca00048070ff */
[----:B------:R4:W-:Y:S01]  /*4240*/  @!P5 STG.E.U8 desc[UR20][R12.64], R21 ;  /* 0x000000150c00d986 */ /* 0x0009e2000c101114 */
[----:B------:R-:W-:Y:S05]  /*4250*/  @P2 BRA `(.L_x_46) ;  /* 0x0000000000042947 */ /* 0x000fea0003800000 */
[----:B------:R0:W5:Y:S02]  /*4260*/  LDG.E.U8 R7, desc[UR20][R26.64+0x1] ;  /* 0x000001141a077981 */ /* 0x000164000c1e1100 */
.L_x_46:
[----:B------:R-:W-:Y:S05]  /*4270*/  BSYNC B1 ;  /* 0x0000000000017941 */ /* 0x000fea0003800000 */
.L_x_45:
[----:B-----5:R-:W-:Y:S01]  /*4280*/  LOP3.LUT R7, R7, 0xff, RZ, 0xc0, !PT ;  /* 0x000000ff07077812 */ /* 0x020fe200078ec0ff */
[----:B------:R-:W-:Y:S01]  /*4290*/  BSSY B1, `(.L_x_47) ;  /* 0x000000b000017945 */ /* 0x000fe20003800000 */
[----:B------:R-:W-:Y:S02]  /*42a0*/  ISETP.LT.OR P4, PT, R29, 0x9, !P0 ;  /* 0x000000091d00780c */ /* 0x000fe40004781670 */
[----:B------:R-:W-:-:S05]  /*42b0*/  F2FP.F16.E4M3.UNPACK_B R7, R7 ;  /* 0x00000007ff07723e */ /* 0x000fca00020006ff */
[----:B------:R-:W-:-:S05]  /*42c0*/  HADD2.F32 R7, -RZ, R7.H0_H0 ;  /* 0x20000007ff077230 */ /* 0x000fca0000004100 */
[----:B------:R-:W-:-:S04]  /*42d0*/  FMUL R7, R7, R210 ;  /* 0x000000d207077220 */ /* 0x000fc80000400000 */
[----:B------:R-:W-:-:S05]  /*42e0*/  FFMA R7, R20, R211, R7 ;  /* 0x000000d314077223 */ /* 0x000fca0000000007 */
[----:B----4-:R-:W-:Y:S02]  /*42f0*/  F2FP.SATFINITE.E4M3.F32.PACK_AB_MERGE_C R21, RZ, R7, RZ ;  /* 0x00000007ff15723e */ /* 0x010fe400048070ff */
[----:B------:R-:W-:-:S03]  /*4300*/  PRMT R7, RZ, 0x7610, R7 ;  /* 0x00007610ff077816 */ /* 0x000fc60000000007 */
[----:B------:R4:W-:Y:S01]  /*4310*/  @!P2 STG.E.U8 desc[UR20][R12.64+0x1], R21 ;  /* 0x000001150c00a986 */ /* 0x0009e2000c101114 */
[----:B------:R-:W-:Y:S05]  /*4320*/  @P4 BRA `(.L_x_48) ;  /* 0x0000000000044947 */ /* 0x000fea0003800000 */
[----:B------:R0:W5:Y:S02]  /*4330*/  LDG.E.U8 R7, desc[UR20][R24.64+0x8] ;  /* 0x0000081418077981 */ /* 0x000164000c1e1100 */
.L_x_48:
[----:B------:R-:W-:Y:S05]  /*4340*/  BSYNC B1 ;  /* 0x0000000000017941 */ /* 0x000fea0003800000 */
.L_x_47:
        /* <DEDUP_REMOVED lines=8> */
[----:B----4-:R-:W-:-:S05]  /*43d0*/  F2FP.SATFINITE.E4M3.F32.PACK_AB_MERGE_C R21, RZ, R20, RZ ;  /* 0x00000014ff15723e */ /* 0x010fca00048070ff */
[----:B------:R4:W-:Y:S01]  /*43e0*/  @!P4 STG.E.U8 desc[UR20][R10.64+0x8], R21 ;  /* 0x000008150a00c986 */ /* 0x0009e2000c101114 */
[----:B------:R-:W-:Y:S05]  /*43f0*/  @P2 BRA `(.L_x_50) ;  /* 0x0000000000042947 */ /* 0x000fea0003800000 */
[----:B------:R0:W5:Y:S02]  /*4400*/  LDG.E.U8 R7, desc[UR20][R24.64+0x9] ;  /* 0x0000091418077981 */ /* 0x000164000c1e1100 */
.L_x_50:
[----:B------:R-:W-:Y:S05]  /*4410*/  BSYNC B1 ;  /* 0x0000000000017941 */ /* 0x000fea0003800000 */
.L_x_49:
        /* <DEDUP_REMOVED lines=12> */
.L_x_52:
[----:B------:R-:W-:Y:S05]  /*44e0*/  BSYNC B1 ;  /* 0x0000000000017941 */ /* 0x000fea0003800000 */
.L_x_51:
        /* <DEDUP_REMOVED lines=12> */
.L_x_54:
[----:B------:R-:W-:Y:S05]  /*45b0*/  BSYNC B1 ;  /* 0x0000000000017941 */ /* 0x000fea0003800000 */
.L_x_53:
        /* <DEDUP_REMOVED lines=12> */
.L_x_56:
[----:B------:R-:W-:Y:S05]  /*4680*/  BSYNC B1 ;  /* 0x0000000000017941 */ /* 0x000fea0003800000 */
.L_x_55:
        /* <DEDUP_REMOVED lines=12> */
.L_x_58:
[----:B------:R-:W-:Y:S05]  /*4750*/  BSYNC B1 ;  /* 0x0000000000017941 */ /* 0x000fea0003800000 */
.L_x_57:
        /* <DEDUP_REMOVED lines=12> */
.L_x_60:
[----:B------:R-:W-:Y:S05]  /*4820*/  BSYNC B1 ;  /* 0x0000000000017941 */ /* 0x000fea0003800000 */
.L_x_59:
        /* <DEDUP_REMOVED lines=12> */
.L_x_62:
[----:B------:R-:W-:Y:S05]  /*48f0*/  BSYNC B1 ;  /* 0x0000000000017941 */ /* 0x000fea0003800000 */
.L_x_61:
        /* <DEDUP_REMOVED lines=12> */
.L_x_64:
[----:B------:R-:W-:Y:S05]  /*49c0*/  BSYNC B1 ;  /* 0x0000000000017941 */ /* 0x000fea0003800000 */
.L_x_63:
        /* <DEDUP_REMOVED lines=12> */
.L_x_66:
[----:B------:R-:W-:Y:S05]  /*4a90*/  BSYNC B1 ;  /* 0x0000000000017941 */ /* 0x000fea0003800000 */
.L_x_65:
        /* <DEDUP_REMOVED lines=12> */
.L_x_68:
[----:B------:R-:W-:Y:S05]  /*4b60*/  BSYNC B1 ;  /* 0x0000000000017941 */ /* 0x000fea0003800000 */
.L_x_67:
        /* <DEDUP_REMOVED lines=12> */
.L_x_70:
[----:B------:R-:W-:Y:S05]  /*4c30*/  BSYNC B1 ;  /* 0x0000000000017941 */ /* 0x000fea0003800000 */
.L_x_69:
        /* <DEDUP_REMOVED lines=12> */
.L_x_72:
[----:B------:R-:W-:Y:S05]  /*4d00*/  BSYNC B1 ;  /* 0x0000000000017941 */ /* 0x000fea0003800000 */
.L_x_71:
        /* <DEDUP_REMOVED lines=12> */
.L_x_74:
[----:B------:R-:W-:Y:S05]  /*4dd0*/  BSYNC B1 ;  /* 0x0000000000017941 */ /* 0x000fea0003800000 */
.L_x_73:
        /* <DEDUP_REMOVED lines=12> */
.L_x_76:
[----:B------:R-:W-:Y:S05]  /*4ea0*/  BSYNC B1 ;  /* 0x0000000000017941 */ /* 0x000fea0003800000 */
.L_x_75:
        /* <DEDUP_REMOVED lines=12> */
.L_x_78:
[----:B------:R-:W-:Y:S05]  /*4f70*/  BSYNC B1 ;  /* 0x0000000000017941 */ /* 0x000fea0003800000 */
.L_x_77:
        /* <DEDUP_REMOVED lines=12> */
.L_x_80:
[----:B------:R-:W-:Y:S05]  /*5040*/  BSYNC B1 ;  /* 0x0000000000017941 */ /* 0x000fea0003800000 */
.L_x_79:
        /* <DEDUP_REMOVED lines=12> */
.L_x_82:
[----:B------:R-:W-:Y:S05]  /*5110*/  BSYNC B1 ;  /* 0x0000000000017941 */ /* 0x000fea0003800000 */
.L_x_81:
        /* <DEDUP_REMOVED lines=12> */
.L_x_84:
[----:B------:R-:W-:Y:S05]  /*51e0*/  BSYNC B1 ;  /* 0x0000000000017941 */ /* 0x000fea0003800000 */
.L_x_83:
        /* <DEDUP_REMOVED lines=12> */
.L_x_86:
[----:B------:R-:W-:Y:S05]  /*52b0*/  BSYNC B1 ;  /* 0x0000000000017941 */ /* 0x000fea0003800000 */
.L_x_85:
        /* <DEDUP_REMOVED lines=12> */
.L_x_88:
[----:B------:R-:W-:Y:S05]  /*5380*/  BSYNC B1 ;  /* 0x0000000000017941 */ /* 0x000fea0003800000 */
.L_x_87:
        /* <DEDUP_REMOVED lines=12> */
.L_x_90:
[----:B------:R-:W-:Y:S05]  /*5450*/  BSYNC B1 ;  /* 0x0000000000017941 */ /* 0x000fea0003800000 */
.L_x_89:
        /* <DEDUP_REMOVED lines=12> */
.L_x_92:
[----:B------:R-:W-:Y:S05]  /*5520*/  BSYNC B1 ;  /* 0x0000000000017941 */ /* 0x000fea0003800000 */
.L_x_91:
        /* <DEDUP_REMOVED lines=12> */
.L_x_94:
[----:B------:R-:W-:Y:S05]  /*55f0*/  BSYNC B1 ;  /* 0x0000000000017941 */ /* 0x000fea0003800000 */
.L_x_93:
        /* <DEDUP_REMOVED lines=12> */
.L_x_96:
[----:B------:R-:W-:Y:S05]  /*56c0*/  BSYNC B1 ;  /* 0x0000000000017941 */ /* 0x000fea0003800000 */
.L_x_95:
        /* <DEDUP_REMOVED lines=12> */
.L_x_98:
[----:B------:R-:W-:Y:S05]  /*5790*/  BSYNC B1 ;  /* 0x0000000000017941 */ /* 0x000fea0003800000 */
.L_x_97:
        /* <DEDUP_REMOVED lines=12> */
.L_x_100:
[----:B------:R-:W-:Y:S05]  /*5860*/  BSYNC B1 ;  /* 0x0000000000017941 */ /* 0x000fea0003800000 */
.L_x_99:
        /* <DEDUP_REMOVED lines=12> */
.L_x_102:
[----:B------:R-:W-:Y:S05]  /*5930*/  BSYNC B1 ;  /* 0x0000000000017941 */ /* 0x000fea0003800000 */
.L_x_101:
        /* <DEDUP_REMOVED lines=12> */
.L_x_104:
[----:B------:R-:W-:Y:S05]  /*5a00*/  BSYNC B1 ;  /* 0x0000000000017941 */ /* 0x000fea0003800000 */
.L_x_103:
        /* <DEDUP_REMOVED lines=12> */
.L_x_106:
[----:B------:R-:W-:Y:S05]  /*5ad0*/  BSYNC B1 ;  /* 0x0000000000017941 */ /* 0x000fea0003800000 */
.L_x_105:
        /* <DEDUP_REMOVED lines=12> */
.L_x_108:
[----:B------:R-:W-:Y:S05]  /*5ba0*/  BSYNC B1 ;  /* 0x0000000000017941 */ /* 0x000fea0003800000 */
.L_x_107:
        /* <DEDUP_REMOVED lines=12> */
.L_x_110:
[----:B------:R-:W-:Y:S05]  /*5c70*/  BSYNC B1 ;  /* 0x0000000000017941 */ /* 0x000fea0003800000 */
.L_x_109:
        /* <DEDUP_REMOVED lines=12> */
.L_x_112:
[----:B------:R-:W-:Y:S05]  /*5d40*/  BSYNC B1 ;  /* 0x0000000000017941 */ /* 0x000fea0003800000 */
.L_x_111:
        /* <DEDUP_REMOVED lines=12> */
.L_x_114:
[----:B------:R-:W-:Y:S05]  /*5e10*/  BSYNC B1 ;  /* 0x0000000000017941 */ /* 0x000fea0003800000 */
.L_x_113:
        /* <DEDUP_REMOVED lines=12> */
.L_x_116:
[----:B------:R-:W-:Y:S05]  /*5ee0*/  BSYNC B1 ;  /* 0x0000000000017941 */ /* 0x000fea0003800000 */
.L_x_115:
        /* <DEDUP_REMOVED lines=12> */
.L_x_118:
[----:B------:R-:W-:Y:S05]  /*5fb0*/  BSYNC B1 ;  /* 0x0000000000017941 */ /* 0x000fea0003800000 */
.L_x_117:
        /* <DEDUP_REMOVED lines=12> */
.L_x_120:
[----:B------:R-:W-:Y:S05]  /*6080*/  BSYNC B1 ;  /* 0x0000000000017941 */ /* 0x000fea0003800000 */
.L_x_119:
        /* <DEDUP_REMOVED lines=12> */
.L_x_122:
[----:B------:R-:W-:Y:S05]  /*6150*/  BSYNC B1 ;  /* 0x0000000000017941 */ /* 0x000fea0003800000 */
.L_x_121:
        /* <DEDUP_REMOVED lines=12> */
.L_x_124:
[----:B------:R-:W-:Y:S05]  /*6220*/  BSYNC B1 ;  /* 0x0000000000017941 */ /* 0x000fea0003800000 */
.L_x_123:
        /* <DEDUP_REMOVED lines=12> */
.L_x_126:
[----:B------:R-:W-:Y:S05]  /*62f0*/  BSYNC B1 ;  /* 0x0000000000017941 */ /* 0x000fea0003800000 */
.L_x_125:
        /* <DEDUP_REMOVED lines=12> */
.L_x_128:
[----:B------:R-:W-:Y:S05]  /*63c0*/  BSYNC B1 ;  /* 0x0000000000017941 */ /* 0x000fea0003800000 */
.L_x_127:
        /* <DEDUP_REMOVED lines=12> */
.L_x_130:
[----:B------:R-:W-:Y:S05]  /*6490*/  BSYNC B1 ;  /* 0x0000000000017941 */ /* 0x000fea0003800000 */
.L_x_129:
        /* <DEDUP_REMOVED lines=12> */
.L_x_132:
[----:B------:R-:W-:Y:S05]  /*6560*/  BSYNC B1 ;  /* 0x0000000000017941 */ /* 0x000fea0003800000 */
.L_x_131:
[----:B-----5:R-:W-:Y:S01]  /*6570*/  LOP3.LUT R7, R7, 0xff, RZ, 0xc0, !PT ;  /* 0x000000ff07077812 */ /* 0x020fe200078ec0ff */
[----:B------:R-:W-:Y:S01]  /*6580*/  BSSY B1, `(.L_x_133) ;  /* 0x000000b000017945 */ /* 0x000fe20003800000 */
[----:B------:R-:W-:Y:S02]  /*6590*/  ISETP.LT.OR P1, PT, R29, 0x5a, !P1 ;  /* 0x0000005a1d00780c */ /* 0x000fe40004f21670 */
[----:B------:R-:W-:-:S05]  /*65a0*/  F2FP.F16.E4M3.UNPACK_B R7, R7 ;  /* 0x00000007ff07723e */ /* 0x000fca00020006ff */
[----:B------:R-:W-:-:S05]  /*65b0*/  HADD2.F32 R7, -RZ, R7.H0_H0 ;  /* 0x20000007ff077230 */ /* 0x000fca0000004100 */
[----:B-1--4-:R-:W-:Y:S01]  /*65c0*/  FMUL R10, R7, R210 ;  /* 0x000000d2070a7220 */ /* 0x012fe20000400000 */
[----:B------:R-:W-:-:S03]  /*65d0*/  PRMT R7, RZ, 0x7610, R7 ;  /* 0x00007610ff077816 */ /* 0x000fc60000000007 */
[----:B------:R-:W-:-:S05]  /*65e0*/  FFMA R10, R161, R211, R10 ;  /* 0x000000d3a10a7223 */ /* 0x000fca000000000a */
[----:B------:R-:W-:-:S05]  /*65f0*/  F2FP.SATFINITE.E4M3.F32.PACK_AB_MERGE_C R11, RZ, R10, RZ ;  /* 0x0000000aff0b723e */ /* 0x000fca00048070ff */
[----:B------:R1:W-:Y:S01]  /*6600*/  @!P2 STG.E.U8 desc[UR20][R12.64+0x58], R11 ;  /* 0x0000580b0c00a986 */ /* 0x0003e2000c101114 */
[----:B------:R-:W-:Y:S05]  /*6610*/  @P1 BRA `(.L_x_134) ;  /* 0x0000000000041947 */ /* 0x000fea0003800000 */
[----:B------:R4:W5:Y:S02]  /*6620*/  LDG.E.U8 R7, desc[UR20][R26.64+0x59] ;  /* 0x000059141a077981 */ /* 0x000964000c1e1100 */
.L_x_134:
[----:B------:R-:W-:Y:S05]  /*6630*/  BSYNC B1 ;  /* 0x0000000000017941 */ /* 0x000fea0003800000 */
.L_x_133:
        /* <DEDUP_REMOVED lines=20> */
.L_x_136:
[----:B------:R-:W-:Y:S05]  /*6780*/  BSYNC B1 ;  /* 0x0000000000017941 */ /* 0x000fea0003800000 */
.L_x_135:
[----:B-----5:R-:W-:Y:S01]  /*6790*/  LOP3.LUT R7, R7, 0xff, RZ, 0xc0, !PT ;  /* 0x000000ff07077812 */ /* 0x020fe200078ec0ff */
[----:B------:R-:W-:Y:S01]  /*67a0*/  BSSY B1, `(.L_x_137) ;  /* 0x000000b000017945 */ /* 0x000fe20003800000 */
[----:B------:R-:W-:Y:S02]  /*67b0*/  ISETP.LT.OR P2, PT, R29, 0x2, !P0 ;  /* 0x000000021d00780c */ /* 0x000fe40004741670 */
[----:B------:R-:W-:-:S05]  /*67c0*/  F2FP.F16.E4M3.UNPACK_B R7, R7 ;  /* 0x00000007ff07723e */ /* 0x000fca00020006ff */
[----:B------:R-:W-:-:S05]  /*67d0*/  HADD2.F32 R7, -RZ, R7.H0_H0 ;  /* 0x20000007ff077230 */ /* 0x000fca0000004100 */
[----:B-1----:R-:W-:Y:S01]  /*67e0*/  FMUL R12, R7, R210 ;  /* 0x000000d2070c7220 */ /* 0x002fe20000400000 */
[----:B------:R-:W-:-:S03]  /*67f0*/  PRMT R7, RZ, 0x7610, R7 ;  /* 0x00007610ff077816 */ /* 0x000fc60000000007 */
[----:B------:R-:W-:-:S05]  /*6800*/  FFMA R12, R163, R211, R12 ;  /* 0x000000d3a30c7223 */ /* 0x000fca000000000c */
[----:B------:R-:W-:-:S05]  /*6810*/  F2FP.SATFINITE.E4M3.F32.PACK_AB_MERGE_C R13, RZ, R12, RZ ;  /* 0x0000000cff0d723e */ /* 0x000fca00048070ff */
[----:B------:R1:W-:Y:S01]  /*6820*/  @!P4 STG.E.U8 desc[UR20][R14.64], R13 ;  /* 0x0000000d0e00c986 */ /* 0x0003e2000c101114 */
[----:B------:R-:W-:Y:S05]  /*6830*/  @P2 BRA `(.L_x_138) ;  /* 0x0000000000042947 */ /* 0x000fea0003800000 */
[----:B------:R0:W5:Y:S02]  /*6840*/  LDG.E.U8 R7, desc[UR20][R10.64+0x1] ;  /* 0x000001140a077981 */ /* 0x000164000c1e1100 */
.L_x_138:
[----:B------:R-:W-:Y:S05]  /*6850*/  BSYNC B1 ;  /* 0x0000000000017941 */ /* 0x000fea0003800000 */
.L_x_137:
        /* <DEDUP_REMOVED lines=9> */
[----:B------:R-:W-:-:S04]  /*68f0*/  IMAD.WIDE.U32 R18, R31, UR6, R18 ;  /* 0x000000061f127c25 */ /* 0x000fc8000f8e0012 */
[----:B------:R-:W-:Y:S01]  /*6900*/  FMUL R7, R7, R210 ;  /* 0x000000d207077220 */ /* 0x000fe20000400000 */
[----:B------:R-:W-:-:S03]  /*6910*/  IMAD R31, R31, UR7, R8 ;  /* 0x000000071f1f7c24 */ /* 0x000fc6000f8e0208 */
[----:B------:R-:W-:Y:S01]  /*6920*/  FFMA R7, R162, R211, R7 ;  /* 0x000000d3a2077223 */ /* 0x000fe20000000007 */
[----:B------:R-:W-:-:S04]  /*6930*/  IADD3 R8, P4, R18, UR10, RZ ;  /* 0x0000000a12087c10 */ /* 0x000fc8000ff9e0ff */
[----:B-1----:R-:W-:Y:S02]  /*6940*/  F2FP.SATFINITE.E4M3.F32.PACK_AB_MERGE_C R13, RZ, R7, RZ ;  /* 0x00000007ff0d723e */ /* 0x002fe400048070ff */
[----:B------:R-:W-:Y:S02]  /*6950*/  IADD3.X R9, R19, UR11, R31, P4, !PT ;  /* 0x0000000b13097c10 */ /* 0x000fe4000a7fe41f */
[----:B------:R-:W-:Y:S01]  /*6960*/  PRMT R7, RZ, 0x7610, R7 ;  /* 0x00007610ff077816 */ /* 0x000fe20000000007 */
[----:B------:R1:W-:Y:S01]  /*6970*/  @!P2 STG.E.U8 desc[UR20][R14.64+0x1], R13 ;  /* 0x0000010d0e00a986 */ /* 0x0003e2000c101114 */
[----:B------:R-:W-:Y:S05]  /*6980*/  @P5 BRA `(.L_x_140) ;  /* 0x0000000000045947 */ /* 0x000fea0003800000 */
[----:B------:R0:W5:Y:S02]  /*6990*/  LDG.E.U8 R7, desc[UR20][R8.64] ;  /* 0x0000001408077981 */ /* 0x000164000c1e1100 */
.L_x_140:
[----:B------:R-:W-:Y:S05]  /*69a0*/  BSYNC B1 ;  /* 0x0000000000017941 */ /* 0x000fea0003800000 */
.L_x_139:
        /* <DEDUP_REMOVED lines=8> */
[----:B-1----:R-:W-:-:S05]  /*6a30*/  F2FP.SATFINITE.E4M3.F32.PACK_AB_MERGE_C R13, RZ, R12, RZ ;  /* 0x0000000cff0d723e */ /* 0x002fca00048070ff */
[----:B------:R1:W-:Y:S01]  /*6a40*/  @!P5 STG.E.U8 desc[UR20][R16.64], R13 ;  /* 0x0000000d1000d986 */ /* 0x0003e2000c101114 */
[----:B------:R-:W-:Y:S05]  /*6a50*/  @P2 BRA `(.L_x_142) ;  /* 0x0000000000042947 */ /* 0x000fea0003800000 */
[----:B------:R0:W5:Y:S02]  /*6a60*/  LDG.E.U8 R7, desc[UR20][R8.64+0x1] ;  /* 0x0000011408077981 */ /* 0x000164000c1e1100 */
.L_x_142:
[----:B------:R-:W-:Y:S05]  /*6a70*/  BSYNC B1 ;  /* 0x0000000000017941 */ /* 0x000fea0003800000 */
.L_x_141:
[----:B-----5:R-:W-:Y:S01]  /*6a80*/  LOP3.LUT R7, R7, 0xff, RZ, 0xc0, !PT ;  /* 0x000000ff07077812 */ /* 0x020fe200078ec0ff */
[----:B------:R-:W-:Y:S01]  /*6a90*/  BSSY B1, `(.L_x_143) ;  /* 0x000000b000017945 */ /* 0x000fe20003800000 */
[----:B------:R-:W-:Y:S02]  /*6aa0*/  ISETP.LT.OR P4, PT, R29, 0x9, !P0 ;  /* 0x000000091d00780c */ /* 0x000fe40004781670 */
[----:B------:R-:W-:-:S05]  /*6ab0*/  F2FP.F16.E4M3.UNPACK_B R7, R7 ;  /* 0x00000007ff07723e */ /* 0x000fca00020006ff */
[----:B------:R-:W-:-:S05]  /*6ac0*/  HADD2.F32 R7, -RZ, R7.H0_H0 ;  /* 0x20000007ff077230 */ /* 0x000fca0000004100 */
[----:B------:R-:W-:-:S04]  /*6ad0*/  FMUL R7, R7, R210 ;  /* 0x000000d207077220 */ /* 0x000fc80000400000 */
[----:B------:R-:W-:-:S05]  /*6ae0*/  FFMA R7, R164, R211, R7 ;  /* 0x000000d3a4077223 */ /* 0x000fca0000000007 */
[----:B-1----:R-:W-:Y:S02]  /*6af0*/  F2FP.SATFINITE.E4M3.F32.PACK_AB_MERGE_C R13, RZ, R7, RZ ;  /* 0x00000007ff0d723e */ /* 0x002fe400048070ff */
[----:B------:R-:W-:-:S03]  /*6b00*/  PRMT R7, RZ, 0x7610, R7 ;  /* 0x00007610ff077816 */ /* 0x000fc60000000007 */
[----:B------:R1:W-:Y:S01]  /*6b10*/  @!P2 STG.E.U8 desc[UR20][R16.64+0x1], R13 ;  /* 0x0000010d1000a986 */ /* 0x0003e2000c101114 */
[----:B------:R-:W-:Y:S05]  /*6b20*/  @P4 BRA `(.L_x_144) ;  /* 0x0000000000044947 */ /* 0x000fea0003800000 */
[----:B------:R0:W5:Y:S02]  /*6b30*/  LDG.E.U8 R7, desc[UR20][R10.64+0x8] ;  /* 0x000008140a077981 */ /* 0x000164000c1e1100 */
.L_x_144:
[----:B------:R-:W-:Y:S05]  /*6b40*/  BSYNC B1 ;  /* 0x0000000000017941 */ /* 0x000fea0003800000 */
.L_x_143:
        /* <DEDUP_REMOVED lines=12> */
.L_x_146:
[----:B------:R-:W-:Y:S05]  /*6c10*/  BSYNC B1 ;  /* 0x0000000000017941 */ /* 0x000fea0003800000 */
.L_x_145:
        /* <DEDUP_REMOVED lines=12> */
.L_x_148:
[----:B------:R-:W-:Y:S05]  /*6ce0*/  BSYNC B1 ;  /* 0x0000000000017941 */ /* 0x000fea0003800000 */
.L_x_147:
        /* <DEDUP_REMOVED lines=12> */
.L_x_150:
[----:B------:R-:W-:Y:S05]  /*6db0*/  BSYNC B1 ;  /* 0x0000000000017941 */ /* 0x000fea0003800000 */
.L_x_149:
        /* <DEDUP_REMOVED lines=12> */
.L_x_152:
[----:B------:R-:W-:Y:S05]  /*6e80*/  BSYNC B1 ;  /* 0x0000000000017941 */ /* 0x000fea0003800000 */
.L_x_151:
        /* <DEDUP_REMOVED lines=12> */
.L_x_154:
[----:B------:R-:W-:Y:S05]  /*6f50*/  BSYNC B1 ;  /* 0x0000000000017941 */ /* 0x000fea0003800000 */
.L_x_153:
        /* <DEDUP_REMOVED lines=12> */
.L_x_156:
[----:B------:R-:W-:Y:S05]  /*7020*/  BSYNC B1 ;  /* 0x0000000000017941 */ /* 0x000fea0003800000 */
.L_x_155:
        /* <DEDUP_REMOVED lines=12> */
.L_x_158:
[----:B------:R-:W-:Y:S05]  /*70f0*/  BSYNC B1 ;  /* 0x0000000000017941 */ /* 0x000fea0003800000 */
.L_x_157:
        /* <DEDUP_REMOVED lines=12> */
.L_x_160:
[----:B------:R-:W-:Y:S05]  /*71c0*/  BSYNC B1 ;  /* 0x0000000000017941 */ /* 0x000fea0003800000 */
.L_x_159:
        /* <DEDUP_REMOVED lines=12> */
.L_x_162:
[----:B------:R-:W-:Y:S05]  /*7290*/  BSYNC B1 ;  /* 0x0000000000017941 */ /* 0x000fea0003800000 */
.L_x_161:
        /* <DEDUP_REMOVED lines=12> */
.L_x_164:
[----:B------:R-:W-:Y:S05]  /*7360*/  BSYNC B1 ;  /* 0x0000000000017941 */ /* 0x000fea0003800000 */
.L_x_163:
        /* <DEDUP_REMOVED lines=12> */
.L_x_166:
[----:B------:R-:W-:Y:S05]  /*7430*/  BSYNC B1 ;  /* 0x0000000000017941 */ /* 0x000fea0003800000 */
.L_x_165:
        /* <DEDUP_REMOVED lines=12> */
.L_x_168:
[----:B------:R-:W-:Y:S05]  /*7500*/  BSYNC B1 ;  /* 0x0000000000017941 */ /* 0x000fea0003800000 */
.L_x_167:
        /* <DEDUP_REMOVED lines=12> */
.L_x_170:
[----:B------:R-:W-:Y:S05]  /*75d0*/  BSYNC B1 ;  /* 0x0000000000017941 */ /* 0x000fea0003800000 */
.L_x_169:
        /* <DEDUP_REMOVED lines=12> */
.L_x_172:
[----:B------:R-:W-:Y:S05]  /*76a0*/  BSYNC B1 ;  /* 0x0000000000017941 */ /* 0x000fea0003800000 */
.L_x_171:
        /* <DEDUP_REMOVED lines=12> */
.L_x_174:
[----:B------:R-:W-:Y:S05]  /*7770*/  BSYNC B1 ;  /* 0x0000000000017941 */ /* 0x000fea0003800000 */
.L_x_173:
        /* <DEDUP_REMOVED lines=12> */
.L_x_176:
[----:B------:R-:W-:Y:S05]  /*7840*/  BSYNC B1 ;  /* 0x0000000000017941 */ /* 0x000fea0003800000 */
.L_x_175:
        /* <DEDUP_REMOVED lines=12> */
.L_x_178:
[----:B------:R-:W-:Y:S05]  /*7910*/  BSYNC B1 ;  /* 0x0000000000017941 */ /* 0x000fea0003800000 */
.L_x_177:
        /* <DEDUP_REMOVED lines=12> */
.L_x_180:
[----:B------:R-:W-:Y:S05]  /*79e0*/  BSYNC B1 ;  /* 0x0000000000017941 */ /* 0x000fea0003800000 */
.L_x_179:
        /* <DEDUP_REMOVED lines=12> */
.L_x_182:
[----:B------:R-:W-:Y:S05]  /*7ab0*/  BSYNC B1 ;  /* 0x0000000000017941 */ /* 0x000fea0003800000 */
.L_x_181:
        /* <DEDUP_REMOVED lines=12> */
.L_x_184:
[----:B------:R-:W-:Y:S05]  /*7b80*/  BSYNC B1 ;  /* 0x0000000000017941 */ /* 0x000fea0003800000 */
.L_x_183:
        /* <DEDUP_REMOVED lines=12> */
.L_x_186:
[----:B------:R-:W-:Y:S05]  /*7c50*/  BSYNC B1 ;  /* 0x0000000000017941 */ /* 0x000fea0003800000 */
.L_x_185:
        /* <DEDUP_REMOVED lines=12> */
.L_x_188:
[----:B------:R-:W-:Y:S05]  /*7d20*/  BSYNC B1 ;  /* 0x0000000000017941 */ /* 0x000fea0003800000 */
.L_x_187:
        /* <DEDUP_REMOVED lines=12> */
.L_x_190:
[----:B------:R-:W-:Y:S05]  /*7df0*/  BSYNC B1 ;  /* 0x0000000000017941 */ /* 0x000fea0003800000 */
.L_x_189:
        /* <DEDUP_REMOVED lines=12> */
.L_x_192:
[----:B------:R-:W-:Y:S05]  /*7ec0*/  BSYNC B1 ;  /* 0x0000000000017941 */ /* 0x000fea0003800000 */
.L_x_191:
        /* <DEDUP_REMOVED lines=12> */
.L_x_194:
[----:B------:R-:W-:Y:S05]  /*7f90*/  BSYNC B1 ;  /* 0x0000000000017941 */ /* 0x000fea0003800000 */
.L_x_193:
        /* <DEDUP_REMOVED lines=12> */
.L_x_196:
[----:B------:R-:W-:Y:S05]  /*8060*/  BSYNC B1 ;  /* 0x0000000000017941 */ /* 0x000fea0003800000 */
.L_x_195:
        /* <DEDUP_REMOVED lines=12> */
.L_x_198:
[----:B------:R-:W-:Y:S05]  /*8130*/  BSYNC B1 ;  /* 0x0000000000017941 */ /* 0x000fea0003800000 */
.L_x_197:
        /* <DEDUP_REMOVED lines=12> */
.L_x_200:
[----:B------:R-:W-:Y:S05]  /*8200*/  BSYNC B1 ;  /* 0x0000000000017941 */ /* 0x000fea0003800000 */
.L_x_199:
        /* <DEDUP_REMOVED lines=12> */
.L_x_202:
[----:B------:R-:W-:Y:S05]  /*82d0*/  BSYNC B1 ;  /* 0x0000000000017941 */ /* 0x000fea0003800000 */
.L_x_201:
        /* <DEDUP_REMOVED lines=12> */
.L_x_204:
[----:B------:R-:W-:Y:S05]  /*83a0*/  BSYNC B1 ;  /* 0x0000000000017941 */ /* 0x000fea0003800000 */
.L_x_203:
        /* <DEDUP_REMOVED lines=12> */
.L_x_206:
[----:B------:R-:W-:Y:S05]  /*8470*/  BSYNC B1 ;  /* 0x0000000000017941 */ /* 0x000fea0003800000 */
.L_x_205:
        /* <DEDUP_REMOVED lines=12> */
.L_x_208:
[----:B------:R-:W-:Y:S05]  /*8540*/  BSYNC B1 ;  /* 0x0000000000017941 */ /* 0x000fea0003800000 */
.L_x_207:
        /* <DEDUP_REMOVED lines=12> */
.L_x_210:
[----:B------:R-:W-:Y:S05]  /*8610*/  BSYNC B1 ;  /* 0x0000000000017941 */ /* 0x000fea0003800000 */
.L_x_209:
        /* <DEDUP_REMOVED lines=12> */
.L_x_212:
[----:B------:R-:W-:Y:S05]  /*86e0*/  BSYNC B1 ;  /* 0x0000000000017941 */ /* 0x000fea0003800000 */
.L_x_211:
        /* <DEDUP_REMOVED lines=12> */
.L_x_214:
[----:B------:R-:W-:Y:S05]  /*87b0*/  BSYNC B1 ;  /* 0x0000000000017941 */ /* 0x000fea0003800000 */
.L_x_213:
        /* <DEDUP_REMOVED lines=12> */
.L_x_216:
[----:B------:R-:W-:Y:S05]  /*8880*/  BSYNC B1 ;  /* 0x0000000000017941 */ /* 0x000fea0003800000 */
.L_x_215:
        /* <DEDUP_REMOVED lines=12> */
.L_x_218:
[----:B------:R-:W-:Y:S05]  /*8950*/  BSYNC B1 ;  /* 0x0000000000017941 */ /* 0x000fea0003800000 */
.L_x_217:
        /* <DEDUP_REMOVED lines=12> */
.L_x_220:
[----:B------:R-:W-:Y:S05]  /*8a20*/  BSYNC B1 ;  /* 0x0000000000017941 */ /* 0x000fea0003800000 */
.L_x_219:
        /* <DEDUP_REMOVED lines=12> */
.L_x_222:
[----:B------:R-:W-:Y:S05]  /*8af0*/  BSYNC B1 ;  /* 0x0000000000017941 */ /* 0x000fea0003800000 */
.L_x_221:
        /* <DEDUP_REMOVED lines=12> */
.L_x_224:
[----:B------:R-:W-:Y:S05]  /*8bc0*/  BSYNC B1 ;  /* 0x0000000000017941 */ /* 0x000fea0003800000 */
.L_x_223:
        /* <DEDUP_REMOVED lines=12> */
.L_x_226:
[----:B------:R-:W-:Y:S05]  /*8c90*/  BSYNC B1 ;  /* 0x0000000000017941 */ /* 0x000fea0003800000 */
.L_x_225:
[----:B-----5:R-:W-:Y:S01]  /*8ca0*/  LOP3.LUT R7, R7, 0xff, RZ, 0xc0, !PT ;  /* 0x000000ff07077812 */ /* 0x020fe200078ec0ff */
[----:B------:R-:W-:Y:S01]  /*8cb0*/  BSSY B1, `(.L_x_227) ;  /* 0x000000b000017945 */ /* 0x000fe20003800000 */
[----:B------:R-:W-:Y:S02]  /*8cc0*/  ISETP.LT.OR P2, PT, R29, 0x59, !P1 ;  /* 0x000000591d00780c */ /* 0x000fe40004f41670 */
[----:B------:R-:W-:-:S05]  /*8cd0*/  F2FP.F16.E4M3.UNPACK_B R7, R7 ;  /* 0x00000007ff07723e */ /* 0x000fca00020006ff */
[----:B------:R-:W-:-:S05]  /*8ce0*/  HADD2.F32 R7, -RZ, R7.H0_H0 ;  /* 0x20000007ff077230 */ /* 0x000fca0000004100 */
[----:B------:R-:W-:-:S04]  /*8cf0*/  FMUL R7, R7, R210 ;  /* 0x000000d207077220 */ /* 0x000fc80000400000 */
[----:B------:R-:W-:-:S05]  /*8d00*/  FFMA R7, R206, R211, R7 ;  /* 0x000000d3ce077223 */ /* 0x000fca0000000007 */
[----:B0-----:R-:W-:Y:S02]  /*8d10*/  F2FP.SATFINITE.E4M3.F32.PACK_AB_MERGE_C R11, RZ, R7, RZ ;  /* 0x00000007ff0b723e */ /* 0x001fe400048070ff */
[----:B------:R-:W-:-:S03]  /*8d20*/  PRMT R7, RZ, 0x7610, R7 ;  /* 0x00007610ff077816 */ /* 0x000fc60000000007 */
[----:B------:R0:W-:Y:S01]  /*8d30*/  @!P0 STG.E.U8 desc[UR20][R14.64+0x59], R11 ;  /* 0x0000590b0e008986 */ /* 0x0001e2000c101114 */
[----:B------:R-:W-:Y:S05]  /*8d40*/  @P2 BRA `(.L_x_228) ;  /* 0x0000000000042947 */ /* 0x000fea0003800000 */
[----:B------:R0:W5:Y:S02]  /*8d50*/  LDG.E.U8 R7, desc[UR20][R8.64+0x58] ;  /* 0x0000581408077981 */ /* 0x000164000c1e1100 */
.L_x_228:
[----:B------:R-:W-:Y:S05]  /*8d60*/  BSYNC B1 ;  /* 0x0000000000017941 */ /* 0x000fea0003800000 */
.L_x_227:
        /* <DEDUP_REMOVED lines=8> */
[----:B0-----:R-:W-:-:S05]  /*8df0*/  F2FP.SATFINITE.E4M3.F32.PACK_AB_MERGE_C R11, RZ, R10, RZ ;  /* 0x0000000aff0b723e */ /* 0x001fca00048070ff */
[----:B------:R0:W-:Y:S01]  /*8e00*/  @!P2 STG.E.U8 desc[UR20][R16.64+0x58], R11 ;  /* 0x0000580b1000a986 */ /* 0x0001e2000c101114 */
[----:B------:R-:W-:Y:S05]  /*8e10*/  @P1 BRA `(.L_x_230) ;  /* 0x0000000000041947 */ /* 0x000fea0003800000 */
[----:B------:R0:W5:Y:S02]  /*8e20*/  LDG.E.U8 R7, desc[UR20][R8.64+0x59] ;  /* 0x0000591408077981 */ /* 0x000164000c1e1100 */
.L_x_230:
[----:B------:R-:W-:Y:S05]  /*8e30*/  BSYNC B1 ;  /* 0x0000000000017941 */ /* 0x000fea0003800000 */
.L_x_229:
[----:B------:R-:W-:Y:S05]  /*8e40*/  @P1 BRA `(.L_x_231) ;  /* 0x0000001800301947 */ /* 0x000fea0003800000 */
[----:B-----5:R-:W-:-:S04]  /*8e50*/  LOP3.LUT R7, R7, 0xff, RZ, 0xc0, !PT ;  /* 0x000000ff07077812 */ /* 0x020fc800078ec0ff */
[----:B------:R-:W-:-:S05]  /*8e60*/  F2FP.F16.E4M3.UNPACK_B R7, R7 ;  /* 0x00000007ff07723e */ /* 0x000fca00020006ff */
[----:B------:R-:W-:-:S05]  /*8e70*/  HADD2.F32 R7, -RZ, R7.H0_H0 ;  /* 0x20000007ff077230 */ /* 0x000fca0000004100 */
[----:B------:R-:W-:-:S04]  /*8e80*/  FMUL R7, R7, R210 ;  /* 0x000000d207077220 */ /* 0x000fc80000400000 */
[----:B------:R-:W-:-:S05]  /*8e90*/  FFMA R7, R208, R211, R7 ;  /* 0x000000d3d0077223 */ /* 0x000fca0000000007 */
[----:B------:R-:W-:-:S05]  /*8ea0*/  F2FP.SATFINITE.E4M3.F32.PACK_AB_MERGE_C R7, RZ, R7, RZ ;  /* 0x00000007ff07723e */ /* 0x000fca00048070ff */
[----:B------:R0:W-:Y:S01]  /*8eb0*/  STG.E.U8 desc[UR20][R16.64+0x59], R7 ;  /* 0x0000590710007986 */ /* 0x0001e2000c101114 */
[----:B------:R-:W-:Y:S05]  /*8ec0*/  BRA `(.L_x_231) ;  /* 0x0000001800107947 */ /* 0x000fea0003800000 */
.L_x_38:
[C---:B------:R-:W-:Y:S01]  /*8ed0*/  ISETP.GE.AND P1, PT, R30.reuse, 0x1, PT ;  /* 0x000000011e00780c */ /* 0x040fe20003f26270 */
[-C--:B--2---:R-:W-:Y:S01]  /*8ee0*/  FMUL R213, R213, R211.reuse ;  /* 0x000000d3d5d57220 */ /* 0x084fe20000400000 */
[----:B------:R-:W-:Y:S01]  /*8ef0*/  ISETP.GE.AND P2, PT, R30, 0x9, PT ;  /* 0x000000091e00780c */ /* 0x000fe20003f46270 */
[-C--:B------:R-:W-:Y:S01]  /*8f00*/  FMUL R212, R212, R211.reuse ;  /* 0x000000d3d4d47220 */ /* 0x080fe20000400000 */
[----:B------:R-:W-:Y:S01]  /*8f10*/  ISETP.LT.OR P0, PT, R29, 0x1, !P1 ;  /* 0x000000011d00780c */ /* 0x000fe20004f01670 */
[----:B------:R-:W-:Y:S01]  /*8f20*/  FMUL R20, R20, R211 ;  /* 0x000000d314147220 */ /* 0x000fe20000400000 */
[----:B------:R-:W-:Y:S01]  /*8f30*/  F2FP.SATFINITE.E4M3.F32.PACK_AB_MERGE_C R213, RZ, R213, RZ ;  /* 0x000000d5ffd5723e */ /* 0x000fe200048070ff */
[-C--:B------:R-:W-:Y:S01]  /*8f40*/  FMUL R21, R21, R211.reuse ;  /* 0x000000d315157220 */ /* 0x080fe20000400000 */
[----:B------:R-:W-:Y:S01]  /*8f50*/  ISETP.LT.OR P4, PT, R29, 0x2, !P1 ;  /* 0x000000021d00780c */ /* 0x000fe20004f81670 */
[-C--:B------:R-:W-:Y:S01]  /*8f60*/  FMUL R23, R23, R211.reuse ;  /* 0x000000d317177220 */ /* 0x080fe20000400000 */
[C---:B------:R-:W-:Y:S01]  /*8f70*/  ISETP.LT.OR P6, PT, R29.reuse, 0x1, !P2 ;  /* 0x000000011d00780c */ /* 0x040fe200057c1670 */
[-C--:B------:R-:W-:Y:S01]  /*8f80*/  FMUL R22, R22, R211.reuse ;  /* 0x000000d316167220 */ /* 0x080fe20000400000 */
[----:B------:R-:W-:Y:S01]  /*8f90*/  ISETP.LT.OR P5, PT, R29, 0x9, !P1 ;  /* 0x000000091d00780c */ /* 0x000fe20004fa1670 */
[-C--:B------:R-:W-:Y:S01]  /*8fa0*/  FMUL R120, R120, R211.reuse ;  /* 0x000000d378787220 */ /* 0x080fe20000400000 */
[----:B------:R-:W-:Y:S01]  /*8fb0*/  F2FP.SATFINITE.E4M3.F32.PACK_AB_MERGE_C R7, RZ, R212, RZ ;  /* 0x000000d4ff07723e */ /* 0x000fe200048070ff */
[-C--:B------:R-:W-:Y:S01]  /*8fc0*/  FMUL R121, R121, R211.reuse ;  /* 0x000000d379797220 */ /* 0x080fe20000400000 */
[----:B------:R-:W-:Y:S01]  /*8fd0*/  F2FP.SATFINITE.E4M3.F32.PACK_AB_MERGE_C R9, RZ, R20, RZ ;  /* 0x00000014ff09723e */ /* 0x000fe200048070ff */
[----:B------:R-:W-:Y:S01]  /*8fe0*/  @!P0 STG.E.U8 desc[UR20][R10.64], R213 ;  /* 0x000000d50a008986 */ /* 0x000fe2000c101114 */
[----:B------:R-:W-:Y:S01]  /*8ff0*/  ISETP.LT.OR P0, PT, R29, 0x2, !P2 ;  /* 0x000000021d00780c */ /* 0x000fe20005701670 */
[----:B------:R-:W-:Y:S01]  /*9000*/  FMUL R123, R123, R211 ;  /* 0x000000d37b7b7220 */ /* 0x000fe20000400000 */
[----:B------:R-:W-:Y:S01]  /*9010*/  F2FP.SATFINITE.E4M3.F32.PACK_AB_MERGE_C R21, RZ, R21, RZ ;  /* 0x00000015ff15723e */ /* 0x000fe200048070ff */
[----:B------:R0:W-:Y:S01]  /*9020*/  @!P4 STG.E.U8 desc[UR20][R10.64+0x1], R7 ;  /* 0x000001070a00c986 */ /* 0x0001e2000c101114 */
[C---:B------:R-:W-:Y:S01]  /*9030*/  ISETP.LT.OR P4, PT, R29.reuse, 0xa, !P1 ;  /* 0x0000000a1d00780c */ /* 0x040fe20004f81670 */
[----:B------:R-:W-:Y:S01]  /*9040*/  FMUL R122, R122, R211 ;  /* 0x000000d37a7a7220 */ /* 0x000fe20000400000 */
[----:B------:R-:W-:Y:S01]  /*9050*/  F2FP.SATFINITE.E4M3.F32.PACK_AB_MERGE_C R23, RZ, R23, RZ ;  /* 0x00000017ff17723e */ /* 0x000fe200048070ff */
[----:B------:R-:W-:Y:S01]  /*9060*/  @!P6 STG.E.U8 desc[UR20][R12.64], R21 ;  /* 0x000000150c00e986 */ /* 0x000fe2000c101114 */
[----:B------:R-:W-:Y:S01]  /*9070*/  ISETP.LT.OR P6, PT, R29, 0x9, !P2 ;  /* 0x000000091d00780c */ /* 0x000fe200057c1670 */
[-C--:B------:R-:W-:Y:S01]  /*9080*/  FMUL R124, R124, R211.reuse ;  /* 0x000000d37c7c7220 */ /* 0x080fe20000400000 */
[----:B------:R-:W-:Y:S01]  /*9090*/  F2FP.SATFINITE.E4M3.F32.PACK_AB_MERGE_C R19, RZ, R120, RZ ;  /* 0x00000078ff13723e */ /* 0x000fe200048070ff */
[----:B------:R-:W-:Y:S01]  /*90a0*/  FMUL R125, R125, R211 ;  /* 0x000000d37d7d7220 */ /* 0x000fe20000400000 */
[----:B------:R-:W-:Y:S01]  /*90b0*/  F2FP.SATFINITE.E4M3.F32.PACK_AB_MERGE_C R121, RZ, R121, RZ ;  /* 0x00000079ff79723e */ /* 0x000fe200048070ff */
[----:B------:R1:W-:Y:S01]  /*90c0*/  @!P0 STG.E.U8 desc[UR20][R12.64+0x1], R9 ;  /* 0x000001090c008986 */ /* 0x0003e2000c101114 */
[----:B------:R-:W-:Y:S01]  /*90d0*/  ISETP.LT.OR P0, PT, R29, 0xa, !P2 ;  /* 0x0000000a1d00780c */ /* 0x000fe20005701670 */
[-C--:B------:R-:W-:Y:S01]  /*90e0*/  FMUL R127, R127, R211.reuse ;  /* 0x000000d37f7f7220 */ /* 0x080fe20000400000 */
[----:B0-----:R-:W-:Y:S01]  /*90f0*/  F2FP.SATFINITE.E4M3.F32.PACK_AB_MERGE_C R7, RZ, R22, RZ ;  /* 0x00000016ff07723e */ /* 0x001fe200048070ff */
[----:B------:R-:W-:Y:S01]  /*9100*/  @!P5 STG.E.U8 desc[UR20][R10.64+0x8], R23 ;  /* 0x000008170a00d986 */ /* 0x000fe2000c101114 */
[C---:B------:R-:W-:Y:S01]  /*9110*/  ISETP.LT.OR P5, PT, R29.reuse, 0x11, !P1 ;  /* 0x000000111d00780c */ /* 0x040fe20004fa1670 */
        /* <DEDUP_REMOVED lines=9> */
[----:B-1----:R-:W-:Y:S01]  /*91b0*/  F2FP.SATFINITE.E4M3.F32.PACK_AB_MERGE_C R9, RZ, R122, RZ ;  /* 0x0000007aff09723e */ /* 0x002fe200048070ff */
[----:B------:R1:W-:Y:S01]  /*91c0*/  @!P0 STG.E.U8 desc[UR20][R12.64+0x9], R19 ;  /* 0x000009130c008986 */ /* 0x0003e2000c101114 */
[----:B------:R-:W-:Y:S01]  /*91d0*/  ISETP.LT.OR P0, PT, R29, 0x12, !P2 ;  /* 0x000000121d00780c */ /* 0x000fe20005701670 */
[----:B------:R-:W-:Y:S01]  /*91e0*/  FMUL R131, R131, R211 ;  /* 0x000000d383837220 */ /* 0x000fe20000400000 */
[----:B------:R-:W-:Y:S01]  /*91f0*/  F2FP.SATFINITE.E4M3.F32.PACK_AB_MERGE_C R127, RZ, R127, RZ ;  /* 0x0000007fff7f723e */ /* 0x000fe200048070ff */
[----:B------:R-:W-:Y:S01]  /*9200*/  @!P5 STG.E.U8 desc[UR20][R10.64+0x10], R123 ;  /* 0x0000107b0a00d986 */ /* 0x000fe2000c101114 */
[C---:B------:R-:W-:Y:S01]  /*9210*/  ISETP.LT.OR P5, PT, R29.reuse, 0x19, !P1 ;  /* 0x000000191d00780c */ /* 0x040fe20004fa1670 */
[-C--:B------:R-:W-:Y:S01]  /*9220*/  FMUL R130, R130, R211.reuse ;  /* 0x000000d382827220 */ /* 0x080fe20000400000 */
[----:B0-----:R-:W-:Y:S01]  /*9230*/  F2FP.SATFINITE.E4M3.F32.PACK_AB_MERGE_C R7, RZ, R124, RZ ;  /* 0x0000007cff07723e */ /* 0x001fe200048070ff */
        /* <DEDUP_REMOVED lines=113> */
[----:B------:R-:W-:Y:S01]  /*9950*/  ISETP.LT.OR P4, PT, R29, 0x52, !P1 ;  /* 0x000000521d00780c */ /* 0x000fe20004f81670 */
[----:B------:R-:W-:Y:S01]  /*9960*/  FMUL R161, R161, R211 ;  /* 0x000000d3a1a17220 */ /* 0x000fe20000400000 */
[----:B------:R-:W-:Y:S01]  /*9970*/  F2FP.SATFINITE.E4M3.F32.PACK_AB_MERGE_C R157, RZ, R157, RZ ;  /* 0x0000009dff9d723e */ /* 0x000fe200048070ff */
[----:B------:R-:W-:Y:S01]  /*9980*/  @!P6 STG.E.U8 desc[UR20][R12.64+0x48], R153 ;  /* 0x000048990c00e986 */ /* 0x000fe2000c101114 */
[----:B-1----:R-:W-:Y:S01]  /*9990*/  F2FP.SATFINITE.E4M3.F32.PACK_AB_MERGE_C R7, RZ, R152, RZ ;  /* 0x00000098ff07723e */ /* 0x002fe200048070ff */
[-C--:B------:R-:W-:Y:S01]  /*99a0*/  FMUL R160, R160, R211.reuse ;  /* 0x000000d3a0a07220 */ /* 0x080fe20000400000 */
[----:B------:R-:W-:Y:S01]  /*99b0*/  ISETP.LT.OR P6, PT, R29, 0x51, !P2 ;  /* 0x000000511d00780c */ /* 0x000fe200057c1670 */
[----:B------:R-:W-:Y:S01]  /*99c0*/  FMUL R163, R163, R211 ;  /* 0x000000d3a3a37220 */ /* 0x000fe20000400000 */
[----:B------:R-:W-:Y:S01]  /*99d0*/  F2FP.SATFINITE.E4M3.F32.PACK_AB_MERGE_C R159, RZ, R159, RZ ;  /* 0x0000009fff9f723e */ /* 0x000fe200048070ff */
[----:B------:R1:W-:Y:S01]  /*99e0*/  @!P0 STG.E.U8 desc[UR20][R12.64+0x49], R7 ;  /* 0x000049070c008986 */ /* 0x0003e2000c101114 */
[C---:B------:R-:W-:Y:S01]  /*99f0*/  ISETP.LT.OR P0, PT, R29.reuse, 0x52, !P2 ;  /* 0x000000521d00780c */ /* 0x040fe20005701670 */
[-C--:B------:R-:W-:Y:S01]  /*9a00*/  FMUL R162, R162, R211.reuse ;  /* 0x000000d3a2a27220 */ /* 0x080fe20000400000 */
[----:B0-----:R-:W-:Y:S01]  /*9a10*/  F2FP.SATFINITE.E4M3.F32.PACK_AB_MERGE_C R19, RZ, R158, RZ ;  /* 0x0000009eff13723e */ /* 0x001fe200048070ff */
[----:B------:R-:W-:Y:S01]  /*9a20*/  @!P5 STG.E.U8 desc[UR20][R10.64+0x50], R155 ;  /* 0x0000509b0a00d986 */ /* 0x000fe2000c101114 */
[----:B------:R-:W-:Y:S01]  /*9a30*/  ISETP.LT.OR P5, PT, R29, 0x59, !P1 ;  /* 0x000000591d00780c */ /* 0x000fe20004fa1670 */
[-C--:B------:R-:W-:Y:S01]  /*9a40*/  FMUL R165, R165, R211.reuse ;  /* 0x000000d3a5a57220 */ /* 0x080fe20000400000 */
[C---:B------:R-:W-:Y:S01]  /*9a50*/  ISETP.LT.OR P1, PT, R29.reuse, 0x5a, !P1 ;  /* 0x0000005a1d00780c */ /* 0x040fe20004f21670 */
[----:B------:R0:W-:Y:S01]  /*9a60*/  @!P4 STG.E.U8 desc[UR20][R10.64+0x51], R9 ;  /* 0x000051090a00c986 */ /* 0x0001e2000c101114 */
[C---:B------:R-:W-:Y:S01]  /*9a70*/  ISETP.LT.OR P4, PT, R29.reuse, 0x59, !P2 ;  /* 0x000000591d00780c */ /* 0x040fe20005781670 */
[-C--:B------:R-:W-:Y:S01]  /*9a80*/  FMUL R164, R164, R211.reuse ;  /* 0x000000d3a4a47220 */ /* 0x080fe20000400000 */
[----:B------:R-:W-:Y:S01]  /*9a90*/  ISETP.LT.OR P2, PT, R29, 0x5a, !P2 ;  /* 0x0000005a1d00780c */ /* 0x000fe20005741670 */
[----:B------:R-:W-:Y:S01]  /*9aa0*/  @!P6 STG.E.U8 desc[UR20][R12.64+0x50], R157 ;  /* 0x0000509d0c00e986 */ /* 0x000fe2000c101114 */
[----:B-1----:R-:W-:Y:S01]  /*9ab0*/  F2FP.SATFINITE.E4M3.F32.PACK_AB_MERGE_C R7, RZ, R156, RZ ;  /* 0x0000009cff07723e */ /* 0x002fe200048070ff */
[----:B------:R-:W-:Y:S01]  /*9ac0*/  FMUL R166, R166, R211 ;  /* 0x000000d3a6a67220 */ /* 0x000fe20000400000 */
[----:B------:R-:W-:Y:S01]  /*9ad0*/  F2FP.SATFINITE.E4M3.F32.PACK_AB_MERGE_C R161, RZ, R161, RZ ;  /* 0x000000a1ffa1723e */ /* 0x000fe200048070ff */
[----:B------:R-:W-:Y:S01]  /*9ae0*/  FMUL R167, R167, R211 ;  /* 0x000000d3a7a77220 */ /* 0x000fe20000400000 */
[----:B------:R-:W-:Y:S01]  /*9af0*/  F2FP.SATFINITE.E4M3.F32.PACK_AB_MERGE_C R163, RZ, R163, RZ ;  /* 0x000000a3ffa3723e */ /* 0x000fe200048070ff */
[----:B------:R1:W-:Y:S01]  /*9b00*/  @!P0 STG.E.U8 desc[UR20][R12.64+0x51], R7 ;  /* 0x000051070c008986 */ /* 0x0003e2000c101114 */
[----:B------:R-:W-:Y:S01]  /*9b10*/  ISETP.GE.AND P0, PT, R30, 0x81, PT ;  /* 0x000000811e00780c */ /* 0x000fe20003f06270 */
[-C--:B------:R-:W-:Y:S01]  /*9b20*/  FMUL R169, R169, R211.reuse ;  /* 0x000000d3a9a97220 */ /* 0x080fe20000400000 */
[----:B0-----:R-:W-:Y:S01]  /*9b30*/  F2FP.SATFINITE.E4M3.F32.PACK_AB_MERGE_C R9, RZ, R162, RZ ;  /* 0x000000a2ff09723e */ /* 0x001fe200048070ff */
[----:B------:R-:W-:Y:S01]  /*9b40*/  @!P5 STG.E.U8 desc[UR20][R10.64+0x58], R159 ;  /* 0x0000589f0a00d986 */ /* 0x000fe2000c101114 */
[C---:B------:R-:W-:Y:S01]  /*9b50*/  ISETP.LT.OR P6, PT, R29.reuse, 0x1, !P0 ;  /* 0x000000011d00780c */ /* 0x040fe200047c1670 */
[-C--:B------:R-:W-:Y:S01]  /*9b60*/  FMUL R168, R168, R211.reuse ;  /* 0x000000d3a8a87220 */ /* 0x080fe20000400000 */
[----:B------:R-:W-:Y:S01]  /*9b70*/  ISETP.LT.OR P5, PT, R29, 0x2, !P0 ;  /* 0x000000021d00780c */ /* 0x000fe200047a1670 */
[----:B------:R-:W-:Y:S01]  /*9b80*/  @!P1 STG.E.U8 desc[UR20][R10.64+0x59], R19 ;  /* 0x000059130a009986 */ /* 0x000fe2000c101114 */
[----:B------:R-:W-:Y:S01]  /*9b90*/  ISETP.GE.AND P1, PT, R30, 0x89, PT ;  /* 0x000000891e00780c */ /* 0x000fe20003f26270 */
        /* <DEDUP_REMOVED lines=13> */
[C---:B------:R-:W-:Y:S01]  /*9c70*/  ISETP.LT.OR P6, PT, R29.reuse, 0x2, !P1 ;  /* 0x000000021d00780c */ /* 0x040fe20004fc1670 */
[----:B------:R-:W-:Y:S01]  /*9c80*/  FMUL R174, R174, R211 ;  /* 0x000000d3aeae7220 */ /* 0x000fe20000400000 */
[----:B------:R-:W-:Y:S01]  /*9c90*/  F2FP.SATFINITE.E4M3.F32.PACK_AB_MERGE_C R171, RZ, R171, RZ ;  /* 0x000000abffab723e */ /* 0x000fe200048070ff */
[----:B------:R1:W-:Y:S01]  /*9ca0*/  @!P5 STG.E.U8 desc[UR20][R14.64+0x1], R9 ;  /* 0x000001090e00d986 */ /* 0x0003e2000c101114 */
[----:B------:R-:W-:Y:S01]  /*9cb0*/  ISETP.LT.OR P5, PT, R29, 0x9, !P0 ;  /* 0x000000091d00780c */ /* 0x000fe200047a1670 */
[----:B------:R-:W-:Y:S01]  /*9cc0*/  FMUL R175, R175, R211 ;  /* 0x000000d3afaf7220 */ /* 0x000fe20000400000 */
[----:B------:R-:W-:Y:S01]  /*9cd0*/  F2FP.SATFINITE.E4M3.F32.PACK_AB_MERGE_C R173, RZ, R173, RZ ;  /* 0x000000adffad723e */ /* 0x000fe200048070ff */
[----:B------:R-:W-:Y:S01]  /*9ce0*/  @!P4 STG.E.U8 desc[UR20][R16.64], R165 ;  /* 0x000000a51000c986 */ /* 0x000fe2000c101114 */
[----:B0-----:R-:W-:Y:S01]  /*9cf0*/  F2FP.SATFINITE.E4M3.F32.PACK_AB_MERGE_C R7, RZ, R164, RZ ;  /* 0x000000a4ff07723e */ /* 0x001fe200048070ff */
[-C--:B------:R-:W-:Y:S01]  /*9d00*/  FMUL R177, R177, R211.reuse ;  /* 0x000000d3b1b17220 */ /* 0x080fe20000400000 */
[C---:B------:R-:W-:Y:S01]  /*9d10*/  ISETP.LT.OR P4, PT, R29.reuse, 0x9, !P1 ;  /* 0x000000091d00780c */ /* 0x040fe20004f81670 */
[----:B------:R-:W-:Y:S01]  /*9d20*/  FMUL R176, R176, R211 ;  /* 0x000000d3b0b07220 */ /* 0x000fe20000400000 */
[----:B------:R-:W-:Y:S01]  /*9d30*/  F2FP.SATFINITE.E4M3.F32.PACK_AB_MERGE_C R175, RZ, R175, RZ ;  /* 0x000000afffaf723e */ /* 0x000fe200048070ff */
[----:B------:R0:W-:Y:S01]  /*9d40*/  @!P6 STG.E.U8 desc[UR20][R16.64+0x1], R7 ;  /* 0x000001071000e986 */ /* 0x0001e2000c101114 */
[C---:B------:R-:W-:Y:S01]  /*9d50*/  ISETP.LT.OR P6, PT, R29.reuse, 0xa, !P1 ;  /* 0x0000000a1d00780c */ /* 0x040fe20004fc1670 */
[-C--:B------:R-:W-:Y:S01]  /*9d60*/  FMUL R178, R178, R211.reuse ;  /* 0x000000d3b2b27220 */ /* 0x080fe20000400000 */
[----:B-1----:R-:W-:Y:S01]  /*9d70*/  F2FP.SATFINITE.E4M3.F32.PACK_AB_MERGE_C R9, RZ, R166, RZ ;  /* 0x000000a6ff09723e */ /* 0x002fe200048070ff */
[----:B------:R-:W-:Y:S01]  /*9d80*/  @!P5 STG.E.U8 desc[UR20][R14.64+0x8], R167 ;  /* 0x000008a70e00d986 */ /* 0x000fe2000c101114 */
[----:B------:R-:W-:Y:S01]  /*9d90*/  ISETP.LT.OR P5, PT, R29, 0x11, !P0 ;  /* 0x000000111d00780c */ /* 0x000fe200047a1670 */
        /* <DEDUP_REMOVED lines=9> */
[----:B------:R-:W-:Y:S01]  /*9e30*/  ISETP.LT.OR P4, PT, R29, 0x11, !P1 ;  /* 0x000000111d00780c */ /* 0x000fe20004f81670 */
[-C--:B------:R-:W-:Y:S01]  /*9e40*/  FMUL R182, R182, R211.reuse ;  /* 0x000000d3b6b67220 */ /* 0x080fe20000400000 */
[-C--:B------:R-:W-:Y:S01]  /*9e50*/  FMUL R183, R183, R211.reuse ;  /* 0x000000d3b7b77220 */ /* 0x080fe20000400000 */
[----:B------:R0:W-:Y:S01]  /*9e60*/  @!P6 STG.E.U8 desc[UR20][R16.64+0x9], R7 ;  /* 0x000009071000e986 */ /* 0x0001e2000c101114 */
[----:B------:R-:W-:Y:S01]  /*9e70*/  ISETP.LT.OR P6, PT, R29, 0x12, !P1 ;  /* 0x000000121d00780c */ /* 0x000fe20004fc1670 */
[-C--:B------:R-:W-:Y:S01]  /*9e80*/  FMUL R185, R185, R211.reuse ;  /* 0x000000d3b9b97220 */ /* 0x080fe20000400000 */
[----:B-1----:R-:W-:Y:S01]  /*9e90*/  F2FP.SATFINITE.E4M3.F32.PACK_AB_MERGE_C R9, RZ, R170, RZ ;  /* 0x000000aaff09723e */ /* 0x002fe200048070ff */
        /* <DEDUP_REMOVED lines=12> */
[----:B------:R-:W-:Y:S01]  /*9f60*/  FMUL R189, R189, R211 ;  /* 0x000000d3bdbd7220 */ /* 0x000fe20000400000 */
[----:B------:R-:W-:Y:S01]  /*9f70*/  F2FP.SATFINITE.E4M3.F32.PACK_AB_MERGE_C R185, RZ, R185, RZ ;  /* 0x000000b9ffb9723e */ /* 0x000fe200048070ff */
[----:B------:R0:W-:Y:S01]  /*9f80*/  @!P6 STG.E.U8 desc[UR20][R16.64+0x11], R7 ;  /* 0x000011071000e986 */ /* 0x0001e2000c101114 */
[C---:B------:R-:W-:Y:S01]  /*9f90*/  ISETP.LT.OR P6, PT, R29.reuse, 0x1a, !P1 ;  /* 0x0000001a1d00780c */ /* 0x040fe20004fc1670 */
        /* <DEDUP_REMOVED lines=62> */
[-C--:B------:R-:W-:Y:S01]  /*a380*/  FMUL R206, R206, R211.reuse ;  /* 0x000000d3cece7220 */ /* 0x080fe20000400000 */
[-C--:B------:R-:W-:Y:S01]  /*a390*/  FMUL R209, R209, R211.reuse ;  /* 0x000000d3d1d17220 */ /* 0x080fe20000400000 */
[----:B0-----:R-:W-:Y:S01]  /*a3a0*/  F2FP.SATFINITE.E4M3.F32.PACK_AB_MERGE_C R7, RZ, R188, RZ ;  /* 0x000000bcff07723e */ /* 0x001fe200048070ff */
[----:B------:R-:W-:Y:S01]  /*a3b0*/  @!P4 STG.E.U8 desc[UR20][R16.64+0x30], R189 ;  /* 0x000030bd1000c986 */ /* 0x000fe2000c101114 */
[C---:B------:R-:W-:Y:S01]  /*a3c0*/  ISETP.LT.OR P4, PT, R29.reuse, 0x39, !P1 ;  /* 0x000000391d00780c */ /* 0x040fe20004f81670 */
[----:B------:R-:W-:Y:S01]  /*a3d0*/  FMUL R208, R208, R211 ;  /* 0x000000d3d0d07220 */ /* 0x000fe20000400000 */
[----:B------:R-:W-:Y:S01]  /*a3e0*/  F2FP.SATFINITE.E4M3.F32.PACK_AB_MERGE_C R205, RZ, R205, RZ ;  /* 0x000000cdffcd723e */ /* 0x000fe200048070ff */
[----:B------:R0:W-:Y:S01]  /*a3f0*/  @!P6 STG.E.U8 desc[UR20][R16.64+0x31], R7 ;  /* 0x000031071000e986 */ /* 0x0001e2000c101114 */
[----:B------:R-:W-:-:S02]  /*a400*/  ISETP.LT.OR P6, PT, R29, 0x3a, !P1 ;  /* 0x0000003a1d00780c */ /* 0x000fc40004fc1670 */
[----:B-1----:R-:W-:Y:S01]  /*a410*/  F2FP.SATFINITE.E4M3.F32.PACK_AB_MERGE_C R9, RZ, R190, RZ ;  /* 0x000000beff09723e */ /* 0x002fe200048070ff */
[----:B------:R-:W-:Y:S01]  /*a420*/  @!P5 STG.E.U8 desc[UR20][R14.64+0x38], R191 ;  /* 0x000038bf0e00d986 */ /* 0x000fe2000c101114 */
[C---:B------:R-:W-:Y:S02]  /*a430*/  ISETP.LT.OR P5, PT, R29.reuse, 0x41, !P0 ;  /* 0x000000411d00780c */ /* 0x040fe400047a1670 */
[----:B------:R-:W-:Y:S01]  /*a440*/  F2FP.SATFINITE.E4M3.F32.PACK_AB_MERGE_C R207, RZ, R207, RZ ;  /* 0x000000cfffcf723e */ /* 0x000fe200048070ff */
[----:B------:R1:W-:Y:S01]  /*a450*/  @!P2 STG.E.U8 desc[UR20][R14.64+0x39], R9 ;  /* 0x000039090e00a986 */ /* 0x0003e2000c101114 */
[----:B------:R-:W-:Y:S02]  /*a460*/  ISETP.LT.OR P2, PT, R29, 0x42, !P0 ;  /* 0x000000421d00780c */ /* 0x000fe40004741670 */
[----:B------:R-:W-:Y:S01]  /*a470*/  F2FP.SATFINITE.E4M3.F32.PACK_AB_MERGE_C R209, RZ, R209, RZ ;  /* 0x000000d1ffd1723e */ /* 0x000fe200048070ff */
[----:B------:R-:W-:Y:S01]  /*a480*/  @!P4 STG.E.U8 desc[UR20][R16.64+0x38], R193 ;  /* 0x000038c11000c986 */ /* 0x000fe2000c101114 */
[----:B0-----:R-:W-:-:S02]  /*a490*/  F2FP.SATFINITE.E4M3.F32.PACK_AB_MERGE_C R7, RZ, R192, RZ ;  /* 0x000000c0ff07723e */ /* 0x001fc400048070ff */
[C---:B------:R-:W-:Y:S02]  /*a4a0*/  ISETP.LT.OR P4, PT, R29.reuse, 0x41, !P1 ;  /* 0x000000411d00780c */ /* 0x040fe40004f81670 */
[----:B------:R-:W-:Y:S01]  /*a4b0*/  F2FP.SATFINITE.E4M3.F32.PACK_AB_MERGE_C R11, RZ, R208, RZ ;  /* 0x000000d0ff0b723e */ /* 0x000fe200048070ff */
[----:B------:R0:W-:Y:S01]  /*a4c0*/  @!P6 STG.E.U8 desc[UR20][R16.64+0x39], R7 ;  /* 0x000039071000e986 */ /* 0x0001e2000c101114 */
[C---:B------:R-:W-:Y:S02]  /*a4d0*/  ISETP.LT.OR P6, PT, R29.reuse, 0x42, !P1 ;  /* 0x000000421d00780c */ /* 0x040fe40004fc1670 */
[----:B-1----:R-:W-:Y:S01]  /*a4e0*/  F2FP.SATFINITE.E4M3.F32.PACK_AB_MERGE_C R9, RZ, R194, RZ ;  /* 0x000000c2ff09723e */ /* 0x002fe200048070ff */
[----:B------:R-:W-:Y:S01]  /*a4f0*/  @!P5 STG.E.U8 desc[UR20][R14.64+0x40], R195 ;  /* 0x000040c30e00d986 */ /* 0x000fe2000c101114 */
[----:B------:R-:W-:-:S03]  /*a500*/  ISETP.LT.OR P5, PT, R29, 0x49, !P0 ;  /* 0x000000491d00780c */ /* 0x000fc600047a1670 */
[----:B------:R1:W-:Y:S01]  /*a510*/  @!P2 STG.E.U8 desc[UR20][R14.64+0x41], R9 ;  /* 0x000041090e00a986 */ /* 0x0003e2000c101114 */
[C---:B------:R-:W-:Y:S02]  /*a520*/  ISETP.LT.OR P2, PT, R29.reuse, 0x4a, !P0 ;  /* 0x0000004a1d00780c */ /* 0x040fe40004741670 */
[----:B0-----:R-:W-:Y:S01]  /*a530*/  F2FP.SATFINITE.E4M3.F32.PACK_AB_MERGE_C R7, RZ, R196, RZ ;  /* 0x000000c4ff07723e */ /* 0x001fe200048070ff */
[----:B------:R-:W-:Y:S01]  /*a540*/  @!P4 STG.E.U8 desc[UR20][R16.64+0x40], R197 ;  /* 0x000040c51000c986 */ /* 0x000fe2000c101114 */
[----:B------:R-:W-:-:S03]  /*a550*/  ISETP.LT.OR P4, PT, R29, 0x49, !P1 ;  /* 0x000000491d00780c */ /* 0x000fc60004f81670 */
        /* <DEDUP_REMOVED lines=14> */
[C---:B------:R-:W-:Y:S02]  /*a640*/  ISETP.LT.OR P5, PT, R29.reuse, 0x59, !P1 ;  /* 0x000000591d00780c */ /* 0x040fe40004fa1670 */
[C---:B------:R-:W-:Y:S01]  /*a650*/  ISETP.LT.OR P1, PT, R29.reuse, 0x5a, !P1 ;  /* 0x0000005a1d00780c */ /* 0x040fe20004f21670 */
[----:B------:R1:W-:Y:S01]  /*a660*/  @!P2 STG.E.U8 desc[UR20][R14.64+0x51], R9 ;  /* 0x000051090e00a986 */ /* 0x0003e2000c101114 */
[C---:B------:R-:W-:Y:S02]  /*a670*/  ISETP.LT.OR P2, PT, R29.reuse, 0x59, !P0 ;  /* 0x000000591d00780c */ /* 0x040fe40004741670 */
[----:B------:R-:W-:Y:S01]  /*a680*/  ISETP.LT.OR P0, PT, R29, 0x5a, !P0 ;  /* 0x0000005a1d00780c */ /* 0x000fe20004701670 */
[----:B------:R2:W-:Y:S01]  /*a690*/  @!P4 STG.E.U8 desc[UR20][R16.64+0x50], R205 ;  /* 0x000050cd1000c986 */ /* 0x0005e2000c101114 */
[----:B0-----:R-:W-:-:S05]  /*a6a0*/  F2FP.SATFINITE.E4M3.F32.PACK_AB_MERGE_C R7, RZ, R204, RZ ;  /* 0x000000ccff07723e */ /* 0x001fca00048070ff */
[----:B------:R2:W-:Y:S01]  /*a6b0*/  @!P6 STG.E.U8 desc[UR20][R16.64+0x51], R7 ;  /* 0x000051071000e986 */ /* 0x0005e2000c101114 */
[----:B-1----:R-:W-:-:S03]  /*a6c0*/  F2FP.SATFINITE.E4M3.F32.PACK_AB_MERGE_C R9, RZ, R206, RZ ;  /* 0x000000ceff09723e */ /* 0x002fc600048070ff */
[----:B------:R2:W-:Y:S04]  /*a6d0*/  @!P2 STG.E.U8 desc[UR20][R14.64+0x58], R207 ;  /* 0x000058cf0e00a986 */ /* 0x0005e8000c101114 */
[----:B------:R2:W-:Y:S04]  /*a6e0*/  @!P0 STG.E.U8 desc[UR20][R14.64+0x59], R9 ;  /* 0x000059090e008986 */ /* 0x0005e8000c101114 */
[----:B------:R2:W-:Y:S04]  /*a6f0*/  @!P5 STG.E.U8 desc[UR20][R16.64+0x58], R209 ;  /* 0x000058d11000d986 */ /* 0x0005e8000c101114 */
[----:B------:R2:W-:Y:S02]  /*a700*/  @!P1 STG.E.U8 desc[UR20][R16.64+0x59], R11 ;  /* 0x0000590b10009986 */ /* 0x0005e4000c101114 */
.L_x_231:
[----:B------:R-:W-:Y:S05]  /*a710*/  BSYNC B0 ;  /* 0x0000000000007941 */ /* 0x000fea0003800000 */
.L_x_37:
[----:B------:R-:W-:Y:S01]  /*a720*/  ULDC UR6, c[0x0][0xc] ;  /* 0x0000030000067ab9 */ /* 0x000fe20000000800 */
[----:B------:R-:W-:Y:S01]  /*a730*/  ULDC UR7, c[0x0][0x10] ;  /* 0x0000040000077ab9 */ /* 0x000fe20000000800 */
[----:B0-2--5:R-:W0:Y:S01]  /*a740*/  LDC R7, c[0x0][0x14] ;  /* 0x00000500ff077b82 */ /* 0x025e220000000800 */
[----:B------:R-:W-:Y:S01]  /*a750*/  UIMAD.WIDE.U32 UR6, UR6, UR7, URZ ;  /* 0x00000007060672a5 */ /* 0x000fe2000f8e003f */
[----:B------:R-:W-:Y:S01]  /*a760*/  PRMT R9, RZ, 0x7610, R9 ;  /* 0x00007610ff097816 */ /* 0x000fe20000000009 */
[----:B------:R-:W-:-:S04]  /*a770*/  IMAD.MOV.U32 R8, RZ, RZ, -0x1 ;  /* 0xffffffffff087424 */ /* 0x000fc800078e00ff */
[----:B0-----:R-:W-:-:S04]  /*a780*/  IMAD.WIDE.U32 R2, R7, UR6, R2 ;  /* 0x0000000607027c25 */ /* 0x001fc8000f8e0002 */
[----:B------:R-:W-:Y:S01]  /*a790*/  IMAD R7, R7, UR7, RZ ;  /* 0x0000000707077c24 */ /* 0x000fe2000f8e02ff */
[----:B------:R-:W-:Y:S02]  /*a7a0*/  ULDC.64 UR6, c[0x0][0x650] ;  /* 0x0001940000067ab9 */ /* 0x000fe40000000a00 */
[----:B------:R-:W-:Y:S01]  /*a7b0*/  ISETP.GE.U32.AND P0, PT, R2, UR6, PT ;  /* 0x0000000602007c0c */ /* 0x000fe2000bf06070 */
[----:B------:R-:W-:Y:S02]  /*a7c0*/  IMAD.IADD R3, R3, 0x1, R7 ;  /* 0x0000000103037824 */ /* 0x000fe400078e0207 */
[----:B------:R-:W-:-:S03]  /*a7d0*/  IMAD.MOV.U32 R7, RZ, RZ, -0x1 ;  /* 0xffffffffff077424 */ /* 0x000fc600078e00ff */
[----:B------:R-:W-:-:S13]  /*a7e0*/  ISETP.GE.U32.AND.EX P0, PT, R3, UR7, PT, P0 ;  /* 0x0000000703007c0c */ /* 0x000fda000bf06100 */
[----:B------:R-:W-:Y:S05]  /*a7f0*/  @P0 BRA `(.L_x_232) ;  /* 0x0000000400600947 */ /* 0x000fea0003800000 */
[----:B------:R-:W0:Y:S01]  /*a800*/  S2R R20, SR_CTAID.X ;  /* 0x0000000000147919 */ /* 0x000e220000002500 */
[----:B-1----:R-:W1:Y:S01]  /*a810*/  LDC.64 R14, c[0x0][0x628] ;  /* 0x00018a00ff0e7b82 */ /* 0x002e620000000a00 */
[----:B------:R-:W-:Y:S01]  /*a820*/  ULDC UR6, c[0x0][0x150] ;  /* 0x0000540000067ab9 */ /* 0x000fe20000000800 */
[----:B------:R-:W-:Y:S01]  /*a830*/  IMAD.MOV.U32 R12, RZ, RZ, R2 ;  /* 0x000000ffff0c7224 */ /* 0x000fe200078e0002 */
[----:B------:R-:W2:Y:S01]  /*a840*/  S2R R22, SR_CTAID.Y ;  /* 0x0000000000167919 */ /* 0x000ea20000002600 */
[----:B------:R-:W-:-:S04]  /*a850*/  IMAD.MOV.U32 R13, RZ, RZ, R3 ;  /* 0x000000ffff0d7224 */ /* 0x000fc800078e0003 */
[----:B------:R-:W2:Y:S08]  /*a860*/  LDC R23, c[0x0][0x144] ;  /* 0x00005100ff177b82 */ /* 0x000eb00000000800 */
[----:B------:R-:W2:Y:S08]  /*a870*/  LDC R16, c[0x0][0x630] ;  /* 0x00018c00ff107b82 */ /* 0x000eb00000000800 */
[----:B------:R-:W2:Y:S01]  /*a880*/  LDC.64 R18, c[0x0][0x620] ;  /* 0x00018800ff127b82 */ /* 0x000ea20000000a00 */
[----:B-1----:R-:W-:-:S04]  /*a890*/  ISETP.NE.U32.AND P0, PT, R14, RZ, PT ;  /* 0x000000ff0e00720c */ /* 0x002fc80003f05070 */
[----:B------:R-:W-:Y:S02]  /*a8a0*/  ISETP.NE.AND.EX P0, PT, R15, RZ, PT, P0 ;  /* 0x000000ff0f00720c */ /* 0x000fe40003f05300 */
[----:B0-----:R-:W-:-:S05]  /*a8b0*/  I2FP.F32.U32 R7, R20 ;  /* 0x0000001400077245 */ /* 0x001fca0000201000 */
[----:B------:R-:W-:-:S04]  /*a8c0*/  FMUL R7, R7, UR6 ;  /* 0x0000000607077c20 */ /* 0x000fc80008400000 */
[----:B------:R0:W1:Y:S02]  /*a8d0*/  F2I.U32.TRUNC.NTZ R21, R7 ;  /* 0x0000000700157305 */ /* 0x000064000020f000 */
[----:B------:R-:W-:Y:S05]  /*a8e0*/  @!P0 BRA `(.L_x_233) ;  /* 0x0000000000288947 */ /* 0x000fea0003800000 */
[----:B0-----:R-:W0:Y:S02]  /*a8f0*/  LDC R7, c[0x0][0x634] ;  /* 0x00018d00ff077b82 */ /* 0x001e240000000800 */
        /* <DEDUP_REMOVED lines=9> */
.L_x_233:
[-CC-:B--2---:R-:W-:Y:S01]  /*a990*/  SHF.R.U64 R17, R12, R16.reuse, R13.reuse ;  /* 0x000000100c117219 */ /* 0x184fe2000000120d */
[----:B------:R-:W2:Y:S01]  /*a9a0*/  LDC.64 R28, c[0x0][0x640] ;  /* 0x00019000ff1c7b82 */ /* 0x000ea20000000a00 */
[----:B0-----:R-:W-:Y:S01]  /*a9b0*/  SHF.R.U32.HI R7, RZ, R16, R13 ;  /* 0x00000010ff077219 */ /* 0x001fe2000001160d */
[----:B-1----:R-:W-:Y:S01]  /*a9c0*/  IMAD.MOV R21, RZ, RZ, -R21 ;  /* 0x000000ffff157224 */ /* 0x002fe200078e0a15 */
[----:B------:R-:W-:Y:S01]  /*a9d0*/  IADD3 R11, P0, RZ, -R17, RZ ;  /* 0x80000011ff0b7210 */ /* 0x000fe20007f1e0ff */
[----:B------:R-:W-:Y:S02]  /*a9e0*/  ULDC UR6, c[0x0][0x154] ;  /* 0x0000550000067ab9 */ /* 0x000fe40000000800 */
[----:B------:R-:W-:Y:S02]  /*a9f0*/  IMAD R23, R23, R21, R20 ;  /* 0x0000001517177224 */ /* 0x000fe400078e0214 */
[----:B------:R-:W0:Y:S01]  /*aa00*/  LDC R12, c[0x0][0x618] ;  /* 0x00018600ff0c7b82 */ /* 0x000e220000000800 */
[----:B------:R-:W-:-:S02]  /*aa10*/  IMAD.X R7, RZ, RZ, ~R7, P0 ;  /* 0x000000ffff077224 */ /* 0x000fc400000e0e07 */
[----:B------:R-:W-:-:S04]  /*aa20*/  IMAD.WIDE.U32 R8, R11, R18, R2 ;  /* 0x000000120b087225 */ /* 0x000fc800078e0002 */
[----:B------:R-:W-:Y:S01]  /*aa30*/  IMAD R10, R7, R18, RZ ;  /* 0x00000012070a7224 */ /* 0x000fe200078e02ff */
[----:B------:R-:W1:Y:S03]  /*aa40*/  LDC R24, c[0x0][0x608] ;  /* 0x00018200ff187b82 */ /* 0x000e660000000800 */
[----:B------:R-:W-:Y:S02]  /*aa50*/  IMAD R7, R11, R19, R10 ;  /* 0x000000130b077224 */ /* 0x000fe400078e020a */
[----:B------:R-:W-:Y:S02]  /*aa60*/  IMAD.MOV.U32 R11, RZ, RZ, 0x1 ;  /* 0x00000001ff0b7424 */ /* 0x000fe400078e00ff */
[----:B------:R-:W-:Y:S01]  /*aa70*/  IMAD.IADD R7, R9, 0x1, R7 ;  /* 0x0000000109077824 */ /* 0x000fe200078e0207 */
[----:B---34-:R-:W3:Y:S01]  /*aa80*/  LDC R26, c[0x0][0x658] ;  /* 0x00019600ff1a7b82 */ /* 0x018ee20000000800 */
[----:B------:R-:W-:-:S02]  /*aa90*/  I2FP.F32.U32 R9, R22 ;  /* 0x0000001600097245 */ /* 0x000fc40000201000 */
[----:B--2---:R-:W-:-:S03]  /*aaa0*/  ISETP.NE.U32.AND P0, PT, R28, RZ, PT ;  /* 0x000000ff1c00720c */ /* 0x004fc60003f05070 */
[----:B------:R-:W-:Y:S01]  /*aab0*/  FMUL R10, R9, UR6 ;  /* 0x00000006090a7c20 */ /* 0x000fe20008400000 */
[----:B------:R-:W-:Y:S01]  /*aac0*/  ISETP.NE.AND.EX P0, PT, R29, RZ, PT, P0 ;  /* 0x000000ff1d00720c */ /* 0x000fe20003f05300 */
[----:B------:R-:W2:Y:S01]  /*aad0*/  LDC R21, c[0x0][0x148] ;  /* 0x00005200ff157b82 */ /* 0x000ea20000000800 */
[-CC-:B0-----:R-:W-:Y:S01]  /*aae0*/  SHF.R.U64 R16, R8, R12.reuse, R7.reuse ;  /* 0x0000000c08107219 */ /* 0x181fe20000001207 */
[----:B------:R0:W4:Y:S01]  /*aaf0*/  F2I.U32.TRUNC.NTZ R18, R10 ;  /* 0x0000000a00127305 */ /* 0x000122000020f000 */
[----:B------:R-:W-:Y:S01]  /*ab00*/  SHF.R.U32.HI R7, RZ, R12, R7 ;  /* 0x0000000cff077219 */ /* 0x000fe20000011607 */
[----:B------:R-:W-:-:S04]  /*ab10*/  IMAD.MOV.U32 R9, RZ, RZ, -0x1 ;  /* 0xffffffffff097424 */ /* 0x000fc800078e00ff */
[----:B------:R-:W0:Y:S01]  /*ab20*/  LDC R20, c[0x0][0x600] ;  /* 0x00018000ff147b82 */ /* 0x000e220000000800 */
[-CC-:B-1----:R-:W-:Y:S02]  /*ab30*/  SHF.R.U64 R14, R16, R24.reuse, R7.reuse ;  /* 0x00000018100e7219 */ /* 0x182fe40000001207 */
[----:B------:R-:W-:-:S05]  /*ab40*/  SHF.R.U32.HI R7, RZ, R24, R7 ;  /* 0x00000018ff077219 */ /* 0x000fca0000011607 */
[----:B------:R-:W1:Y:S01]  /*ab50*/  LDC R27, c[0x0][0x648] ;  /* 0x00019200ff1b7b82 */ /* 0x000e620000000800 */
[-C--:B---3--:R-:W-:Y:S02]  /*ab60*/  SHF.L.U32 R8, R9, R26.reuse, RZ ;  /* 0x0000001a09087219 */ /* 0x088fe400000006ff */
[-CC-:B------:R-:W-:Y:S02]  /*ab70*/  SHF.R.U64 R19, R14, R26.reuse, R7.reuse ;  /* 0x0000001a0e137219 */ /* 0x180fe40000001207 */
[----:B------:R-:W-:Y:S02]  /*ab80*/  SHF.R.U32.HI R9, RZ, R26, R7 ;  /* 0x0000001aff097219 */ /* 0x000fe40000011607 */
[----:B------:R-:W-:Y:S01]  /*ab90*/  LOP3.LUT R25, RZ, R8, RZ, 0x33, !PT ;  /* 0x00000008ff197212 */ /* 0x000fe200078e33ff */
[----:B------:R-:W3:Y:S01]  /*aba0*/  LDC R30, c[0x0][0x638] ;  /* 0x00018e00ff1e7b82 */ /* 0x000ee20000000800 */
[----:B------:R-:W-:Y:S01]  /*abb0*/  SHF.L.U32 R26, R11, R26, RZ ;  /* 0x0000001a0b1a7219 */ /* 0x000fe200000006ff */
[----:B------:R-:W-:-:S06]  /*abc0*/  IMAD.MOV.U32 R8, RZ, RZ, R19 ;  /* 0x000000ffff087224 */ /* 0x000fcc00078e0013 */
[----:B------:R-:W0:Y:S01]  /*abd0*/  LDC R31, c[0x0][0x610] ;  /* 0x00018400ff1f7b82 */ /* 0x000e220000000800 */
[----:B----4-:R-:W-:Y:S05]  /*abe0*/  @!P0 BRA `(.L_x_234) ;  /* 0x0000000000288947 */ /* 0x010fea0003800000 */
[----:B------:R-:W4:Y:S02]  /*abf0*/  LDC R8, c[0x0][0x64c] ;  /* 0x00019300ff087b82 */ /* 0x000f240000000800 */
[----:B----4-:R-:W-:-:S05]  /*ac00*/  IADD3 R7, P0, R19, R8, RZ ;  /* 0x0000000813077210 */ /* 0x010fca0007f1e0ff */
[----:B------:R-:W-:-:S04]  /*ac10*/  IMAD.X R15, RZ, RZ, R9, P0 ;  /* 0x000000ffff0f7224 */ /* 0x000fc800000e0609 */
[----:B------:R-:W-:-:S04]  /*ac20*/  IMAD.WIDE.U32 R8, R15, R28, RZ ;  /* 0x0000001c0f087225 */ /* 0x000fc800078e00ff */
[----:B0-----:R-:W-:-:S04]  /*ac30*/  IMAD.WIDE.U32 R10, P0, R7, R29, R8 ;  /* 0x0000001d070a7225 */ /* 0x001fc80007800008 */
[----:B------:R-:W-:-:S04]  /*ac40*/  IMAD.WIDE.U32 R8, R7, R28, RZ ;  /* 0x0000001c07087225 */ /* 0x000fc800078e00ff */
[----:B------:R-:W-:Y:S01]  /*ac50*/  IMAD.X R13, RZ, RZ, RZ, P0 ;  /* 0x000000ffff0d7224 */ /* 0x000fe200000e06ff */
[----:B------:R-:W-:Y:S01]  /*ac60*/  IADD3 RZ, P0, R9, R10, RZ ;  /* 0x0000000a09ff7210 */ /* 0x000fe20007f1e0ff */
[----:B------:R-:W-:-:S04]  /*ac70*/  IMAD.MOV.U32 R12, RZ, RZ, R11 ;  /* 0x000000ffff0c7224 */ /* 0x000fc800078e000b */
[----:B------:R-:W-:-:S08]  /*ac80*/  IMAD.WIDE.U32.X R8, R15, R29, R12, P0 ;  /* 0x0000001d0f087225 */ /* 0x000fd000000e040c */
.L_x_234:
[----:B-1----:R-:W-:Y:S01]  /*ac90*/  SHF.R.U64 R7, R8, R27, R9 ;  /* 0x0000001b08077219 */ /* 0x002fe20000001209 */
[----:B0-----:R-:W-:Y:S01]  /*aca0*/  VIADD R9, R20, 0xffffffff ;  /* 0xffffffff14097836 */ /* 0x001fe20000000000 */
[----:B------:R-:W-:Y:S01]  /*acb0*/  LOP3.LUT R28, R14, R25, RZ, 0xc0, !PT ;  /* 0x000000190e1c7212 */ /* 0x000fe200078ec0ff */
[----:B------:R-:W-:Y:S02]  /*acc0*/  IMAD.MOV R18, RZ, RZ, -R18 ;  /* 0x000000ffff127224 */ /* 0x000fe400078e0a12 */
[----:B------:R-:W-:Y:S01]  /*acd0*/  IMAD.MOV R8, RZ, RZ, -R7 ;  /* 0x000000ffff087224 */ /* 0x000fe200078e0a07 */
[----:B------:R-:W-:Y:S01]  /*ace0*/  LOP3.LUT R16, R16, R9, RZ, 0xc0, !PT ;  /* 0x0000000910107212 */ /* 0x000fe200078ec0ff */
[----:B------:R-:W-:Y:S02]  /*acf0*/  IMAD R28, R26, R7, R28 ;  /* 0x000000071a1c7224 */ /* 0x000fe400078e021c */
[----:B--2---:R-:W-:Y:S02]  /*ad00*/  @P3 IMAD R23, R21, R18, R22 ;  /* 0x0000001215173224 */ /* 0x004fe400078e0216 */
[----:B---3--:R-:W-:-:S02]  /*ad10*/  IMAD R7, R8, R30, R19 ;  /* 0x0000001e08077224 */ /* 0x008fc400078e0213 */
[----:B------:R-:W-:Y:S02]  /*ad20*/  IMAD R28, R28, R31, R23 ;  /* 0x0000001f1c1c7224 */ /* 0x000fe400078e0217 */
[----:B------:R-:W-:Y:S02]  /*ad30*/  IMAD R7, R7, R20, R16 ;  /* 0x0000001407077224 */ /* 0x000fe400078e0210 */
[----:B------:R-:W-:-:S03]  /*ad40*/  IMAD.MOV.U32 R9, RZ, RZ, 0x1 ;  /* 0x00000001ff097424 */ /* 0x000fc600078e00ff */
[----:B------:R-:W-:Y:S02]  /*ad50*/  SEL R8, R7, R28, !P3 ;  /* 0x0000001c07087207 */ /* 0x000fe40005800000 */
[----:B------:R-:W-:Y:S01]  /*ad60*/  SEL R28, R28, R7, !P3 ;  /* 0x000000071c1c7207 */ /* 0x000fe20005800000 */
[----:B------:R-:W-:-:S07]  /*ad70*/  IMAD.MOV.U32 R7, RZ, RZ, R17 ;  /* 0x000000ffff077224 */ /* 0x000fce00078e0011 */
.L_x_232:
[----:B------:R-:W-:Y:S01]  /*ad80*/  LOP3.LUT P0, RZ, R9, 0xff, RZ, 0xc0, !PT ;  /* 0x000000ff09ff7812 */ /* 0x000fe2000780c0ff */
[----:B------:R-:W-:-:S12]  /*ad90*/  IMAD.MOV.U32 R9, RZ, RZ, R28 ;  /* 0x000000ffff097224 */ /* 0x000fd800078e001c */
[----:B------:R-:W-:Y:S05]  /*ada0*/  @P0 BRA `(.L_x_235) ;  /* 0xffffff6400100947 */ /* 0x000fea000383ffff */
[----:B------:R-:W-:Y:S05]  /*adb0*/  EXIT ;  /* 0x000000000000794d */ /* 0x000fea0003800000 */
.L_x_7:
[----:B0-----:R-:W-:Y:S01]  /*adc0*/  ULDC.64 UR4, c[0x0][0x650] ;  /* 0x0001940000047ab9 */ /* 0x001fe20000000a00 */
        /* <DEDUP_REMOVED lines=25> */
.L_x_237:
[----:B------:R-:W0:Y:S01]  /*af60*/  LDC.64 R28, c[0x0][0x640] ;  /* 0x00019000ff1c7b82 */ /* 0x000e220000000a00 */
[-CC-:B------:R-:W-:Y:S01]  /*af70*/  SHF.R.U64 R21, R16, R6.reuse, R17.reuse ;  /* 0x0000000610157219 */ /* 0x180fe20000001211 */
[----:B------:R-:W-:Y:S01]  /*af80*/  IMAD.MOV.U32 R31, RZ, RZ, 0x1 ;  /* 0x00000001ff1f7424 */ /* 0x000fe200078e00ff */
[----:B------:R-:W-:Y:S02]  /*af90*/  SHF.R.U32.HI R5, RZ, R6, R17 ;  /* 0x00000006ff057219 */ /* 0x000fe40000011611 */
[----:B------:R-:W-:-:S03]  /*afa0*/  IADD3 R15, P0, RZ, -R21, RZ ;  /* 0x80000015ff0f7210 */ /* 0x000fc60007f1e0ff */
[----:B------:R-:W1:Y:S02]  /*afb0*/  LDC R14, c[0x0][0x618] ;  /* 0x00018600ff0e7b82 */ /* 0x000e640000000800 */
[----:B------:R-:W-:Y:S02]  /*afc0*/  IMAD.X R5, RZ, RZ, ~R5, P0 ;  /* 0x000000ffff057224 */ /* 0x000fe400000e0e05 */
[----:B------:R-:W-:-:S04]  /*afd0*/  IMAD.WIDE.U32 R8, R15, R22, R2 ;  /* 0x000000160f087225 */ /* 0x000fc800078e0002 */
[----:B------:R-:W2:Y:S01]  /*afe0*/  LDC R16, c[0x0][0x608] ;  /* 0x00018200ff107b82 */ /* 0x000ea20000000800 */
[----:B------:R-:W-:-:S04]  /*aff0*/  IMAD R6, R5, R22, RZ ;  /* 0x0000001605067224 */ /* 0x000fc800078e02ff */
[----:B------:R-:W-:-:S03]  /*b000*/  IMAD R5, R15, R23, R6 ;  /* 0x000000170f057224 */ /* 0x000fc600078e0206 */
[----:B------:R-:W3:Y:S01]  /*b010*/  LDC R26, c[0x0][0x658] ;  /* 0x00019600ff1a7b82 */ /* 0x000ee20000000800 */
[----:B------:R-:W-:Y:S01]  /*b020*/  IMAD.IADD R5, R9, 0x1, R5 ;  /* 0x0000000109057824 */ /* 0x000fe200078e0205 */
[----:B0-----:R-:W-:Y:S01]  /*b030*/  ISETP.NE.U32.AND P0, PT, R28, RZ, PT ;  /* 0x000000ff1c00720c */ /* 0x001fe20003f05070 */
[----:B------:R-:W-:-:S03]  /*b040*/  IMAD.MOV.U32 R9, RZ, RZ, -0x1 ;  /* 0xffffffffff097424 */ /* 0x000fc600078e00ff */
[----:B------:R-:W-:Y:S02]  /*b050*/  ISETP.NE.AND.EX P0, PT, R29, RZ, PT, P0 ;  /* 0x000000ff1d00720c */ /* 0x000fe40003f05300 */
[----:B------:R-:W0:Y:S01]  /*b060*/  LDC R24, c[0x0][0x600] ;  /* 0x00018000ff187b82 */ /* 0x000e220000000800 */
[-CC-:B-1----:R-:W-:Y:S02]  /*b070*/  SHF.R.U64 R18, R8, R14.reuse, R5.reuse ;  /* 0x0000000e08127219 */ /* 0x182fe40000001205 */
[----:B------:R-:W-:-:S05]  /*b080*/  SHF.R.U32.HI R5, RZ, R14, R5 ;  /* 0x0000000eff057219 */ /* 0x000fca0000011605 */
        /* <DEDUP_REMOVED lines=21> */
.L_x_238:
[----:B-1----:R-:W-:Y:S01]  /*b1e0*/  SHF.R.U64 R6, R8, R25, R9 ;  /* 0x0000001908067219 */ /* 0x002fe20000001209 */
[----:B0-----:R-:W-:Y:S01]  /*b1f0*/  VIADD R11, R24, 0xffffffff ;  /* 0xffffffff180b7836 */ /* 0x001fe20000000000 */
[----:B------:R-:W-:Y:S01]  /*b200*/  SHF.L.U32 R9, R31, R26, RZ ;  /* 0x0000001a1f097219 */ /* 0x000fe200000006ff */
[----:B------:R-:W-:Y:S01]  /*b210*/  @P3 IMAD R12, R13, R20, R10 ;  /* 0x000000140d0c3224 */ /* 0x000fe200078e020a */
[----:B------:R-:W-:Y:S01]  /*b220*/  LOP3.LUT R5, R22, R33, RZ, 0xc0, !PT ;  /* 0x0000002116057212 */ /* 0x000fe200078ec0ff */
[----:B------:R-:W-:Y:S01]  /*b230*/  IMAD.MOV R8, RZ, RZ, -R6 ;  /* 0x000000ffff087224 */ /* 0x000fe200078e0a06 */
[----:B------:R-:W-:Y:S01]  /*b240*/  LOP3.LUT R18, R18, R11, RZ, 0xc0, !PT ;  /* 0x0000000b12127212 */ /* 0x000fe200078ec0ff */
[----:B------:R-:W-:Y:S02]  /*b250*/  IMAD.MOV.U32 R16, RZ, RZ, R21 ;  /* 0x000000ffff107224 */ /* 0x000fe400078e0015 */
[----:B------:R-:W-:Y:S02]  /*b260*/  IMAD R9, R9, R6, R5 ;  /* 0x0000000609097224 */ /* 0x000fe400078e0205 */
[----:B--2---:R-:W-:-:S02]  /*b270*/  IMAD R5, R8, R27, R23 ;  /* 0x0000001b08057224 */ /* 0x004fc400078e0217 */
[----:B---3--:R-:W-:Y:S02]  /*b280*/  IMAD R6, R9, R30, R12 ;  /* 0x0000001e09067224 */ /* 0x008fe400078e020c */
[----:B------:R-:W-:Y:S02]  /*b290*/  IMAD.MOV.U32 R8, RZ, RZ, 0x1 ;  /* 0x00000001ff087424 */ /* 0x000fe400078e00ff */
[----:B------:R-:W-:-:S03]  /*b2a0*/  IMAD R9, R5, R24, R18 ;  /* 0x0000001805097224 */ /* 0x000fc600078e0212 */
[----:B------:R-:W-:Y:S02]  /*b2b0*/  PRMT R5, R8, 0x7610, R5 ;  /* 0x0000761008057816 */ /* 0x000fe40000000005 */
[----:B------:R-:W-:Y:S02]  /*b2c0*/  SEL R8, R9, R6, !P3 ;  /* 0x0000000609087207 */ /* 0x000fe40005800000 */
[----:B------:R-:W-:-:S07]  /*b2d0*/  SEL R6, R6, R9, !P3 ;  /* 0x0000000906067207 */ /* 0x000fce0005800000 */
.L_x_236:
[----:B------:R-:W-:-:S08]  /*b2e0*/  NOP ;  /* 0x0000000000007918 */ /* 0x000fd00000000000 */
[----:B------:R-:W0:-:S00]  /*b2f0*/  USETMAXREG.DEALLOC.CTAPOOL 0x28 ;  /* 0x00000028000079c8 */ /* 0x000e0000080e0500 */
[----:B0-----:R-:W-:-:S13]  /*b300*/  ISETP.NE.AND P0, PT, R7, RZ, PT ;  /* 0x000000ff0700720c */ /* 0x001fda0003f05270 */
[----:B------:R-:W-:Y:S05]  /*b310*/  @P0 EXIT ;  /* 0x000000000000094d */ /* 0x000fea0003800000 */
[----:B------:R-:W-:Y:S01]  /*b320*/  LOP3.LUT P0, RZ, R5, 0xff, RZ, 0xc0, !PT ;  /* 0x000000ff05ff7812 */ /* 0x000fe2000780c0ff */
[----:B------:R-:W-:Y:S02]  /*b330*/  IMAD.MOV.U32 R5, RZ, RZ, 0x1 ;  /* 0x00000001ff057424 */ /* 0x000fe400078e00ff */
[----:B------:R-:W-:-:S10]  /*b340*/  IMAD.MOV.U32 R17, RZ, RZ, RZ ;  /* 0x000000ffff117224 */ /* 0x000fd400078e00ff */
[----:B------:R-:W-:Y:S05]  /*b350*/  @!P0 BRA `(.L_x_239) ;  /* 0x0000000c00308947 */ /* 0x000fea0003800000 */
[----:B------:R-:W0:Y:S01]  /*b360*/  LDC R5, c[0x0][0x28c] ;  /* 0x0000a300ff057b82 */ /* 0x000e220000000800 */
[----:B------:R-:W1:Y:S01]  /*b370*/  S2R R11, SR_CgaCtaId ;  /* 0x00000000000b7919 */ /* 0x000e620000008800 */
[----:B------:R-:W-:Y:S01]  /*b380*/  ULDC UR5, c[0x0][0x600] ;  /* 0x0001800000057ab9 */ /* 0x000fe20000000800 */
[----:B------:R-:W-:Y:S01]  /*b390*/  ULDC UR4, c[0x0][0xc] ;  /* 0x0000030000047ab9 */ /* 0x000fe20000000800 */
[----:B------:R-:W-:Y:S01]  /*b3a0*/  UIADD3 UR16, UR5, -0x1, URZ ;  /* 0xffffffff05107890 */ /* 0x000fe2000fffe03f */
[----:B------:R-:W-:Y:S01]  /*b3b0*/  BSSY B0, `(.L_x_239) ;  /* 0x00000c6000007945 */ /* 0x000fe20003800000 */
[----:B------:R-:W-:Y:S01]  /*b3c0*/  ULDC UR6, c[0x0][0x658] ;  /* 0x0001960000067ab9 */ /* 0x000fe20000000800 */
[----:B------:R-:W-:Y:S01]  /*b3d0*/  ULDC UR5, c[0x0][0x10] ;  /* 0x0000040000057ab9 */ /* 0x000fe20000000800 */
[----:B------:R-:W-:Y:S01]  /*b3e0*/  UMOV UR7, 0xffffffff ;  /* 0xffffffff00077882 */ /* 0x000fe20000000000 */
[----:B------:R-:W-:Y:S01]  /*b3f0*/  UMOV UR8, 0x1 ;  /* 0x0000000100087882 */ /* 0x000fe20000000000 */
[----:B------:R-:W-:Y:S01]  /*b400*/  UIMAD.WIDE.U32 UR4, UR4, UR5, URZ ;  /* 0x00000005040472a5 */ /* 0x000fe2000f8e003f */
[----:B------:R-:W-:Y:S01]  /*b410*/  IMAD.MOV.U32 R14, RZ, RZ, 0x1 ;  /* 0x00000001ff0e7424 */ /* 0x000fe200078e00ff */
[----:B------:R-:W-:Y:S01]  /*b420*/  USHF.L.U32 UR7, UR7, UR6, URZ ;  /* 0x0000000607077299 */ /* 0x000fe2000800063f */
[----:B------:R-:W-:Y:S01]  /*b430*/  LOP3.LUT R15, R4, 0x2, RZ, 0xfc, !PT ;  /* 0x00000002040f7812 */ /* 0x000fe200078efcff */
[----:B------:R-:W-:Y:S01]  /*b440*/  USHF.L.U32 UR18, UR8, UR6, URZ ;  /* 0x0000000608127299 */ /* 0x000fe2000800063f */
[----:B------:R-:W-:Y:S01]  /*b450*/  IMAD.MOV.U32 R17, RZ, RZ, RZ ;  /* 0x000000ffff117224 */ /* 0x000fe200078e00ff */
[----:B------:R-:W-:Y:S01]  /*b460*/  ULOP3.LUT UR17, URZ, UR7, URZ, 0x33, !UPT ;  /* 0x000000073f117292 */ /* 0x000fe2000f8e333f */
[----:B------:R-:W-:Y:S01]  /*b470*/  ULDC UR6, c[0x0][0x14] ;  /* 0x0000050000067ab9 */ /* 0x000fe20000000800 */
[----:B------:R-:W-:Y:S01]  /*b480*/  ULDC.64 UR22, c[0x0][0x198] ;  /* 0x0000660000167ab9 */ /* 0x000fe20000000a00 */
[----:B------:R-:W-:-:S02]  /*b490*/  UIMAD.WIDE.U32 UR20, UR4, UR6, URZ ;  /* 0x00000006041472a5 */ /* 0x000fc4000f8e003f */
[----:B------:R-:W-:Y:S01]  /*b4a0*/  UIMAD UR13, UR5, UR6, URZ ;  /* 0x00000006050d72a4 */ /* 0x000fe2000f8e023f */
[----:B0-----:R-:W-:-:S03]  /*b4b0*/  VIADD R5, R5, 0x7f ;  /* 0x0000007f05057836 */ /* 0x001fc60000000000 */
[----:B------:R-:W-:Y:S02]  /*b4c0*/  UIADD3 UR13, UR21, UR13, URZ ;  /* 0x0000000d150d7290 */ /* 0x000fe4000fffe03f */
[----:B------:R-:W-:-:S04]  /*b4d0*/  SHF.R.S32.HI R10, RZ, 0x1f, R5 ;  /* 0x0000001fff0a7819 */ /* 0x000fc80000011405 */
[----:B------:R-:W-:Y:S01]  /*b4e0*/  LEA.HI R10, R10, R5, RZ, 0x7 ;  /* 0x000000050a0a7211 */ /* 0x000fe200078f38ff */
[----:B------:R-:W-:Y:S01]  /*b4f0*/  IMAD.MOV.U32 R5, RZ, RZ, 0x1 ;  /* 0x00000001ff057424 */ /* 0x000fe200078e00ff */
[----:B-1----:R-:W-:Y:S02]  /*b500*/  LOP3.LUT R11, R11, 0x1, RZ, 0xc0, !PT ;  /* 0x000000010b0b7812 */ /* 0x002fe400078ec0ff */
[----:B------:R-:W-:-:S05]  /*b510*/  SHF.R.S32.HI R10, RZ, 0x7, R10 ;  /* 0x00000007ff0a7819 */ /* 0x000fca000001140a */
[----:B------:R-:W-:-:S07]  /*b520*/  VIADD R12, R10, 0x1 ;  /* 0x000000010a0c7836 */ /* 0x000fce0000000000 */
.L_x_250:
[----:B------:R-:W-:-:S03]  /*b530*/  UMOV UR4, 0xffffffff ;  /* 0xffffffff00047882 */ /* 0x000fc60000000000 */
[----:B------:R-:W-:Y:S05]  /*b540*/  BRA.DIV UR4, `(.L_x_240) ;  /* 0x0000000e04c87947 */ /* 0x000fea000b800000 */
[----:B------:R-:W-:-:S13]  /*b550*/  ELECT P0, URZ, PT ;  /* 0x00000000003f782f */ /* 0x000fda0003800000 */
.L_x_262:
[----:B------:R-:W0:Y:S01]  /*b560*/  LDC R7, c[0x0][0x28c] ;  /* 0x0000a300ff077b82 */ /* 0x000e220000000800 */
[----:B------:R-:W-:Y:S01]  /*b570*/  BSSY B1, `(.L_x_241) ;  /* 0x0000039000017945 */ /* 0x000fe20003800000 */
[----:B0-----:R-:W-:-:S13]  /*b580*/  ISETP.LT.OR P0, PT, R7, 0x1, !P0 ;  /* 0x000000010700780c */ /* 0x001fda0004701670 */
[----:B------:R-:W-:Y:S05]  /*b590*/  @P0 BRA `(.L_x_242) ;  /* 0x0000000000d80947 */ /* 0x000fea0003800000 */
[----:B------:R-:W-:Y:S02]  /*b5a0*/  IMAD R9, R8, 0x2, R11 ;  /* 0x0000000208097824 */ /* 0x000fe400078e020b */
[----:B------:R-:W-:Y:S02]  /*b5b0*/  IMAD.SHL.U32 R20, R6, 0x100, RZ ;  /* 0x0000010006147824 */ /* 0x000fe400078e00ff */
[----:B------:R-:W-:Y:S02]  /*b5c0*/  IMAD.MOV.U32 R22, RZ, RZ, RZ ;  /* 0x000000ffff167224 */ /* 0x000fe400078e00ff */
[----:B------:R-:W-:Y:S02]  /*b5d0*/  IMAD.MOV.U32 R6, RZ, RZ, R12 ;  /* 0x000000ffff067224 */ /* 0x000fe400078e000c */
[----:B------:R-:W-:Y:S02]  /*b5e0*/  IMAD.MOV.U32 R7, RZ, RZ, R5 ;  /* 0x000000ffff077224 */ /* 0x000fe400078e0005 */
[----:B------:R-:W-:-:S02]  /*b5f0*/  IMAD.MOV.U32 R8, RZ, RZ, R17 ;  /* 0x000000ffff087224 */ /* 0x000fc400078e0011 */
[----:B------:R-:W-:-:S07]  /*b600*/  IMAD R19, R9, 0x30, RZ ;  /* 0x0000003009137824 */ /* 0x000fce00078e02ff */
.L_x_245:
[----:B------:R-:W0:Y:S01]  /*b610*/  S2R R18, SR_CgaCtaId ;  /* 0x0000000000127919 */ /* 0x000e220000008800 */
[----:B------:R-:W-:Y:S02]  /*b620*/  MOV R9, 0x400 ;  /* 0x0000040000097802 */ /* 0x000fe40000000f00 */
[----:B------:R-:W-:-:S13]  /*b630*/  LOP3.LUT P1, RZ, R0, 0x7f, RZ, 0xc0, !PT ;  /* 0x0000007f00ff7812 */ /* 0x000fda000782c0ff */
[----:B------:R-:W1:Y:S01]  /*b640*/  @!P1 LDC R13, c[0x0][0x500] ;  /* 0x00014000ff0d9b82 */ /* 0x000e620000000800 */
[----:B0-----:R-:W-:Y:S02]  /*b650*/  LEA R21, R18, R9, 0x18 ;  /* 0x0000000912157211 */ /* 0x001fe400078ec0ff */
[----:B------:R-:W-:-:S03]  /*b660*/  SHF.L.U32 R9, R7, 0x1f, RZ ;  /* 0x0000001f07097819 */ /* 0x000fc600000006ff */
[----:B------:R-:W-:-:S04]  /*b670*/  IMAD R18, R8, 0x8, R21 ;  /* 0x0000000808127824 */ /* 0x000fc800078e0215 */
[----:B------:R-:W0:Y:S02]  /*b680*/  SYNCS.PHASECHK.TRANS64.TRYWAIT P0, [R18+URZ+0x28], R9 ;  /* 0x00002809120075a7 */ /* 0x000e24000800017f */
[----:B01----:R-:W-:Y:S05]  /*b690*/  @!P0 BRA `(.L_x_243) ;  /* 0x0000000c00948947 */ /* 0x003fea0003800000 */
.L_x_263:
[----:B0-----:R-:W-:Y:S01]  /*b6a0*/  PRMT R9, R15, 0x9910, RZ ;  /* 0x000099100f097816 */ /* 0x001fe200000000ff */
[----:B------:R0:W-:Y:S03]  /*b6b0*/  @!P1 SYNCS.ARRIVE.TRANS64 RZ, [R18+URZ], R13 ;  /* 0x0000000d12ff99a7 */ /* 0x0001e6000800003f */
[----:B------:R-:W-:-:S13]  /*b6c0*/  ISETP.NE.AND P0, PT, R9, 0x2, PT ;  /* 0x000000020900780c */ /* 0x000fda0003f05270 */
[----:B0-----:R-:W-:Y:S05]  /*b6d0*/  @P0 BRA `(.L_x_244) ;  /* 0x0000000000040947 */ /* 0x001fea0003800000 */
[----:B------:R-:W-:Y:S01]  /*b6e0*/  BPT.TRAP 0x1 ;  /* 0x000000040000795c */ /* 0x000fe20000300000 */
.L_x_244:
[----:B------:R-:W-:Y:S01]  /*b6f0*/  IMAD R9, R8, 0x2, R11 ;  /* 0x0000000208097824 */ /* 0x000fe200078e020b */
[----:B------:R-:W-:Y:S01]  /*b700*/  R2UR UR9, R18 ;  /* 0x00000000120972ca */ /* 0x000fe200000e0000 */
[--C-:B------:R-:W-:Y:S01]  /*b710*/  IMAD R13, R8, 0x8000, R21.reuse ;  /* 0x00008000080d7824 */ /* 0x100fe200078e0215 */
[----:B------:R-:W-:Y:S01]  /*b720*/  UIADD3 UR4, UP0, UR22, 0xf0, URZ ;  /* 0x000000f016047890 */ /* 0x000fe2000ff1e03f */
[----:B------:R-:W-:Y:S01]  /*b730*/  IMAD R9, R9, 0x1800, R21 ;  /* 0x0000180009097824 */ /* 0x000fe200078e0215 */
[----:B------:R-:W-:Y:S01]  /*b740*/  R2UR UR11, R20 ;  /* 0x00000000140b72ca */ /* 0x000fe200000e0000 */
[----:B------:R-:W-:Y:S01]  /*b750*/  VIADD R6, R6, 0xffffffff ;  /* 0xffffffff06067836 */ /* 0x000fe20000000000 */
[----:B------:R-:W-:Y:S01]  /*b760*/  R2UR UR5, R13 ;  /* 0x000000000d0572ca */ /* 0x000fe200000e0000 */
[----:B------:R-:W-:Y:S01]  /*b770*/  UIADD3 UR24, UP1, UR22, 0x1f0, URZ ;  /* 0x000001f016187890 */ /* 0x000fe2000ff3e03f */
[----:B------:R-:W-:Y:S01]  /*b780*/  R2UR UR8, R9 ;  /* 0x00000000090872ca */ /* 0x000fe200000e0000 */
[----:B------:R-:W-:Y:S01]  /*b790*/  VIADD R8, R8, 0x1 ;  /* 0x0000000108087836 */ /* 0x000fe20000000000 */
[----:B------:R-:W-:Y:S01]  /*b7a0*/  R2UR UR10, R22 ;  /* 0x00000000160a72ca */ /* 0x000fe200000e0000 */
[----:B------:R-:W-:Y:S01]  /*b7b0*/  UIADD3.X UR25, URZ, UR23, URZ, UP1, !UPT ;  /* 0x000000173f197290 */ /* 0x000fe20008ffe43f */
[----:B------:R-:W-:Y:S01]  /*b7c0*/  R2UR UR12, R16 ;  /* 0x00000000100c72ca */ /* 0x000fe200000e0000 */
[----:B------:R-:W-:Y:S01]  /*b7d0*/  UMOV UR6, 0x0 ;  /* 0x0000000000067882 */ /* 0x000fe20000000000 */
[----:B------:R-:W-:Y:S01]  /*b7e0*/  R2UR UR19, R19 ;  /* 0x00000000131372ca */ /* 0x000fe200000e0000 */
[----:B------:R-:W-:Y:S01]  /*b7f0*/  UMOV UR7, 0x10000000 ;  /* 0x1000000000077882 */ /* 0x000fe20000000000 */
[----:B------:R-:W-:Y:S01]  /*b800*/  ISETP.GT.AND P1, PT, R6, 0x1, PT ;  /* 0x000000010600780c */ /* 0x000fe20003f24270 */
[----:B------:R-:W-:Y:S01]  /*b810*/  UMOV UR26, 0x30000 ;  /* 0x00030000001a7882 */ /* 0x000fe20000000000 */
[----:B------:R-:W-:Y:S01]  /*b820*/  ISETP.NE.AND P0, PT, R8, 0x5, PT ;  /* 0x000000050800780c */ /* 0x000fe20003f05270 */
[----:B------:R-:W-:Y:S01]  /*b830*/  UIADD3 UR14, UR5, 0x100, URZ ;  /* 0x00000100050e7890 */ /* 0x000fe2000fffe03f */
[----:B------:R-:W-:Y:S01]  /*b840*/  VIADD R22, R22, 0x80 ;  /* 0x0000008016167836 */ /* 0x000fe20000000000 */
[----:B------:R-:W-:Y:S01]  /*b850*/  UIADD3.X UR5, URZ, UR23, URZ, UP0, !UPT ;  /* 0x000000173f057290 */ /* 0x000fe200087fe43f */
[----:B------:R-:W-:Y:S01]  /*b860*/  SEL R18, RZ, 0x1, P0 ;  /* 0x00000001ff127807 */ /* 0x000fe20000000000 */
[----:B------:R-:W-:Y:S01]  /*b870*/  UIADD3 UR15, UR8, 0x28100, URZ ;  /* 0x00028100080f7890 */ /* 0x000fe2000fffe03f */
[----:B------:R-:W-:-:S02]  /*b880*/  SEL R8, R8, RZ, P0 ;  /* 0x000000ff08087207 */ /* 0x000fc40000000000 */
[----:B------:R-:W-:Y:S01]  /*b890*/  UMOV UR8, UR14 ;  /* 0x0000000e00087c82 */ /* 0x000fe20008000000 */
[----:B------:R-:W-:-:S03]  /*b8a0*/  LOP3.LUT R7, R7, R18, RZ, 0x3c, !PT ;  /* 0x0000001207077212 */ /* 0x000fc600078e3cff */
[----:B------:R0:W-:Y:S02]  /*b8b0*/  UTMALDG.3D [UR8], [UR4], desc[UR6] ;  /* 0x00000608040075b4 */ /* 0x0001e40008011000 */
[----:B0-----:R-:W-:Y:S01]  /*b8c0*/  UMOV UR8, UR15 ;  /* 0x0000000f00087c82 */ /* 0x001fe20008000000 */
[----:B------:R-:W-:Y:S02]  /*b8d0*/  UMOV UR11, UR19 ;  /* 0x00000013000b7c82 */ /* 0x000fe40008000000 */
[----:B------:R0:W-:Y:S02]  /*b8e0*/  UTMALDG.3D.MULTICAST [UR8], [UR24], UR26, desc[UR6] ;  /* 0x00000608180073b4 */ /* 0x0001e4000801181a */
[----:B0-----:R-:W-:Y:S05]  /*b8f0*/  @P1 BRA `(.L_x_245) ;  /* 0xfffffffc00441947 */ /* 0x001fea000383ffff */
.L_x_242:
[----:B------:R-:W-:Y:S05]  /*b900*/  BSYNC B1 ;  /* 0x0000000000017941 */ /* 0x000fea0003800000 */
.L_x_241:
[----:B------:R-:W-:Y:S01]  /*b910*/  LOP3.LUT P1, RZ, R14, 0xff, RZ, 0xc0, !PT ;  /* 0x000000ff0eff7812 */ /* 0x000fe2000782c0ff */
[C---:B------:R-:W-:Y:S01]  /*b920*/  IMAD.IADD R17, R10.reuse, 0x1, R17 ;  /* 0x000000010a117824 */ /* 0x040fe200078e0211 */
[----:B------:R-:W-:Y:S01]  /*b930*/  ULDC.64 UR4, c[0x0][0x650] ;  /* 0x0001940000047ab9 */ /* 0x000fe20000000a00 */
[C---:B------:R-:W-:Y:S01]  /*b940*/  ISETP.GE.U32.AND P2, PT, R10.reuse, 0x5, PT ;  /* 0x000000050a00780c */ /* 0x040fe20003f46070 */
[----:B------:R-:W-:Y:S01]  /*b950*/  BSSY B1, `(.L_x_246) ;  /* 0x0000069000017945 */ /* 0x000fe20003800000 */
[----:B------:R-:W-:Y:S01]  /*b960*/  IMAD.MOV.U32 R16, RZ, RZ, -0x1 ;  /* 0xffffffffff107424 */ /* 0x000fe200078e00ff */
[----:B------:R-:W-:Y:S02]  /*b970*/  ISETP.GT.U32.AND P0, PT, R17, 0x4, PT ;  /* 0x000000041100780c */ /* 0x000fe40003f04070 */
[----:B------:R-:W-:Y:S02]  /*b980*/  PRMT R14, RZ, 0x7610, R14 ;  /* 0x00007610ff0e7816 */ /* 0x000fe4000000000e */
[----:B------:R-:W-:-:S03]  /*b990*/  ISETP.LT.U32.AND P0, PT, R10, 0x5, P0 ;  /* 0x000000050a00780c */ /* 0x000fc60000701070 */
[----:B------:R-:W0:Y:S01]  /*b9a0*/  @P1 S2R R7, SR_CgaCtaId ;  /* 0x0000000000071919 */ /* 0x000e220000008800 */
[----:B------:R-:W-:-:S04]  /*b9b0*/  @P1 MOV R6, 0x400 ;  /* 0x0000040000061802 */ /* 0x000fc80000000f00 */
[----:B0-----:R-:W-:Y:S01]  /*b9c0*/  @P1 LEA R8, R7, R6, 0x18 ;  /* 0x0000000607081211 */ /* 0x001fe200078ec0ff */
[----:B------:R-:W-:Y:S01]  /*b9d0*/  IMAD.WIDE.U32 R6, R17, -0x33333333, RZ ;  /* 0xcccccccd11067825 */ /* 0x000fe200078e00ff */
[----:B------:R-:W-:Y:S02]  /*b9e0*/  SEL R6, RZ, 0x1, !P0 ;  /* 0x00000001ff067807 */ /* 0x000fe40004000000 */
[----:B------:R0:W-:Y:S01]  /*b9f0*/  @P1 SYNCS.ARRIVE.TRANS64.A1T0 RZ, [R8+URZ+0x68], RZ ;  /* 0x000068ff08ff19a7 */ /* 0x0001e2000810003f */
[----:B------:R-:W-:Y:S02]  /*ba00*/  IADD3 R2, P1, R2, UR20, RZ ;  /* 0x0000001402027c10 */ /* 0x000fe4000ff3e0ff */
[----:B------:R-:W-:Y:S01]  /*ba10*/  LOP3.LUT R5, R5, R6, RZ, 0x3c, !PT ;  /* 0x0000000605057212 */ /* 0x000fe200078e3cff */
[----:B------:R-:W-:Y:S01]  /*ba20*/  IMAD.MOV.U32 R6, RZ, RZ, -0x1 ;  /* 0xffffffffff067424 */ /* 0x000fe200078e00ff */
[----:B------:R-:W-:Y:S02]  /*ba30*/  IADD3.X R3, R3, UR13, RZ, P1, !PT ;  /* 0x0000000d03037c10 */ /* 0x000fe40008ffe4ff */
[----:B------:R-:W-:-:S02]  /*ba40*/  ISETP.GE.U32.AND P0, PT, R2, UR4, PT ;  /* 0x0000000402007c0c */ /* 0x000fc4000bf06070 */
[----:B0-----:R-:W-:Y:S02]  /*ba50*/  SHF.R.U32.HI R8, RZ, 0x2, R7 ;  /* 0x00000002ff087819 */ /* 0x001fe40000011607 */
[----:B------:R-:W-:Y:S02]  /*ba60*/  ISETP.GE.U32.AND.EX P0, PT, R3, UR5, PT, P0 ;  /* 0x0000000503007c0c */ /* 0x000fe4000bf06100 */
[----:B------:R-:W-:Y:S01]  /*ba70*/  @P2 LOP3.LUT R5, R5, 0x1, R8, 0x78, !PT ;  /* 0x0000000105052812 */ /* 0x000fe200078e7808 */
[----:B------:R-:W-:Y:S01]  /*ba80*/  IMAD R17, R8, -0x5, R17 ;  /* 0xfffffffb08117824 */ /* 0x000fe200078e0211 */
[----:B------:R-:W-:Y:S01]  /*ba90*/  PRMT R7, RZ, 0x7610, R7 ;  /* 0x00007610ff077816 */ /* 0x000fe20000000007 */
[----:B------:R-:W-:-:S08]  /*baa0*/  IMAD.MOV.U32 R8, RZ, RZ, -0x1 ;  /* 0xffffffffff087424 */ /* 0x000fd000078e00ff */
[----:B------:R-:W-:Y:S05]  /*bab0*/  @P0 BRA `(.L_x_247) ;  /* 0x0000000400480947 */ /* 0x000fea0003800000 */
[----:B------:R-:W0:Y:S01]  /*bac0*/  S2R R18, SR_CTAID.X ;  /* 0x0000000000127919 */ /* 0x000e220000002500 */
[----:B------:R-:W-:Y:S01]  /*bad0*/  ULDC.64 UR4, c[0x0][0x628] ;  /* 0x00018a0000047ab9 */ /* 0x000fe20000000a00 */
[----:B------:R-:W1:Y:S01]  /*bae0*/  LDC R19, c[0x0][0x144] ;  /* 0x00005100ff137b82 */ /* 0x000e620000000800 */
[----:B------:R-:W-:Y:S01]  /*baf0*/  ISETP.NE.U32.AND P0, PT, RZ, UR4, PT ;  /* 0x00000004ff007c0c */ /* 0x000fe2000bf05070 */
[----:B------:R-:W2:Y:S01]  /*bb00*/  S2R R13, SR_CTAID.Y ;  /* 0x00000000000d7919 */ /* 0x000ea20000002600 */
[----:B------:R-:W-:Y:S01]  /*bb10*/  ULDC UR7, c[0x0][0x630] ;  /* 0x00018c0000077ab9 */ /* 0x000fe20000000800 */
[----:B------:R-:W-:Y:S01]  /*bb20*/  ULDC UR8, c[0x0][0x150] ;  /* 0x0000540000087ab9 */ /* 0x000fe20000000800 */
[----:B------:R-:W-:Y:S01]  /*bb30*/  ISETP.NE.AND.EX P0, PT, RZ, UR5, PT, P0 ;  /* 0x00000005ff007c0c */ /* 0x000fe2000bf05300 */
[----:B------:R-:W-:Y:S02]  /*bb40*/  IMAD.MOV.U32 R6, RZ, RZ, R2 ;  /* 0x000000ffff067224 */ /* 0x000fe400078e0002 */
[----:B------:R-:W-:Y:S01]  /*bb50*/  IMAD.MOV.U32 R7, RZ, RZ, R3 ;  /* 0x000000ffff077224 */ /* 0x000fe200078e0003 */
[----:B0-----:R-:W-:-:S09]  /*bb60*/  I2FP.F32.U32 R20, R18 ;  /* 0x0000001200147245 */ /* 0x001fd20000201000 */
[----:B------:R-:W-:Y:S05]  /*bb70*/  @!P0 BRA `(.L_x_248) ;  /* 0x0000000000288947 */ /* 0x000fea0003800000 */
[----:B------:R-:W-:Y:S02]  /*bb80*/  ULDC UR6, c[0x0][0x634] ;  /* 0x00018d0000067ab9 */ /* 0x000fe40000000800 */
[----:B------:R-:W-:-:S05]  /*bb90*/  IADD3 R7, P0, R2, UR6, RZ ;  /* 0x0000000602077c10 */ /* 0x000fca000ff1e0ff */
[----:B------:R-:W-:-:S04]  /*bba0*/  IMAD.X R21, RZ, RZ, R3, P0 ;  /* 0x000000ffff157224 */ /* 0x000fc800000e0603 */
[----:B------:R-:W-:-:S04]  /*bbb0*/  IMAD.WIDE.U32 R8, R21, UR4, RZ ;  /* 0x0000000415087c25 */ /* 0x000fc8000f8e00ff */
[----:B------:R-:W-:-:S04]  /*bbc0*/  IMAD.WIDE.U32 R8, P0, R7, UR5, R8 ;  /* 0x0000000507087c25 */ /* 0x000fc8000f800008 */
[----:B------:R-:W-:-:S04]  /*bbd0*/  IMAD.WIDE.U32 R6, R7, UR4, RZ ;  /* 0x0000000407067c25 */ /* 0x000fc8000f8e00ff */
[----:B------:R-:W-:Y:S01]  /*bbe0*/  IMAD.MOV.U32 R6, RZ, RZ, R9 ;  /* 0x000000ffff067224 */ /* 0x000fe200078e0009 */
[----:B------:R-:W-:Y:S01]  /*bbf0*/  IADD3 RZ, P1, R7, R8, RZ ;  /* 0x0000000807ff7210 */ /* 0x000fe20007f3e0ff */
[----:B------:R-:W-:-:S04]  /*bc00*/  IMAD.X R7, RZ, RZ, RZ, P0 ;  /* 0x000000ffff077224 */ /* 0x000fc800000e06ff */
[----:B------:R-:W-:-:S08]  /*bc10*/  IMAD.WIDE.U32.X R6, R21, UR5, R6, P1 ;  /* 0x0000000515067c25 */ /* 0x000fd000088e0406 */
.L_x_248:
[----:B------:R-:W-:Y:S01]  /*bc20*/  FMUL R20, R20, UR8 ;  /* 0x0000000814147c20 */ /* 0x000fe20008400000 */
[--C-:B------:R-:W-:Y:S01]  /*bc30*/  SHF.R.U64 R16, R6, UR7, R7.reuse ;  /* 0x0000000706107c19 */ /* 0x100fe20008001207 */
[----:B------:R-:W-:Y:S01]  /*bc40*/  ULDC.64 UR4, c[0x0][0x620] ;  /* 0x0001880000047ab9 */ /* 0x000fe20000000a00 */
[----:B------:R-:W-:Y:S01]  /*bc50*/  SHF.R.U32.HI R6, RZ, UR7, R7 ;  /* 0x00000007ff067c19 */ /* 0x000fe20008011607 */
[----:B------:R-:W-:Y:S01]  /*bc60*/  ULDC.64 UR6, c[0x0][0x640] ;  /* 0x0001900000067ab9 */ /* 0x000fe20000000a00 */
[----:B------:R-:W-:Y:S01]  /*bc70*/  IADD3 R7, P0, RZ, -R16, RZ ;  /* 0x80000010ff077210 */ /* 0x000fe20007f1e0ff */
[----:B------:R-:W0:Y:S01]  /*bc80*/  F2I.U32.TRUNC.NTZ R20, R20 ;  /* 0x0000001400147305 */ /* 0x000e22000020f000 */
[----:B------:R-:W3:Y:S03]  /*bc90*/  LDC R22, c[0x0][0x148] ;  /* 0x00005200ff167b82 */ /* 0x000ee60000000800 */
[----:B------:R-:W-:Y:S01]  /*bca0*/  IMAD.X R6, RZ, RZ, ~R6, P0 ;  /* 0x000000ffff067224 */ /* 0x000fe200000e0e06 */
[----:B------:R-:W-:-:S03]  /*bcb0*/  ISETP.NE.U32.AND P0, PT, RZ, UR6, PT ;  /* 0x00000006ff007c0c */ /* 0x000fc6000bf05070 */
[----:B------:R-:W-:Y:S01]  /*bcc0*/  IMAD R6, R6, UR4, RZ ;  /* 0x0000000406067c24 */ /* 0x000fe2000f8e02ff */
[----:B------:R-:W-:-:S03]  /*bcd0*/  ISETP.NE.AND.EX P0, PT, RZ, UR7, PT, P0 ;  /* 0x00000007ff007c0c */ /* 0x000fc6000bf05300 */
[C---:B------:R-:W-:Y:S01]  /*bce0*/  IMAD R9, R7.reuse, UR5, R6 ;  /* 0x0000000507097c24 */ /* 0x040fe2000f8e0206 */
[----:B------:R-:W-:Y:S01]  /*bcf0*/  ULDC UR5, c[0x0][0x154] ;  /* 0x0000550000057ab9 */ /* 0x000fe20000000800 */
[----:B------:R-:W-:Y:S01]  /*bd00*/  IMAD.WIDE.U32 R6, R7, UR4, R2 ;  /* 0x0000000407067c25 */ /* 0x000fe2000f8e0002 */
[----:B------:R-:W-:-:S03]  /*bd10*/  ULDC UR4, c[0x0][0x618] ;  /* 0x0001860000047ab9 */ /* 0x000fc60000000800 */
[----:B0-----:R-:W-:Y:S02]  /*bd20*/  IMAD.MOV R8, RZ, RZ, -R20 ;  /* 0x000000ffff087224 */ /* 0x001fe400078e0a14 */
[----:B------:R-:W-:Y:S02]  /*bd30*/  IMAD.IADD R7, R7, 0x1, R9 ;  /* 0x0000000107077824 */ /* 0x000fe400078e0209 */
[----:B-1----:R-:W-:Y:S01]  /*bd40*/  IMAD R18, R19, R8, R18 ;  /* 0x0000000813127224 */ /* 0x002fe200078e0212 */
[----:B--2---:R-:W-:Y:S02]  /*bd50*/  I2FP.F32.U32 R8, R13 ;  /* 0x0000000d00087245 */ /* 0x004fe40000201000 */
[--C-:B------:R-:W-:Y:S02]  /*bd60*/  SHF.R.U64 R19, R6, UR4, R7.reuse ;  /* 0x0000000406137c19 */ /* 0x100fe40008001207 */
[----:B------:R-:W-:Y:S01]  /*bd70*/  SHF.R.U32.HI R6, RZ, UR4, R7 ;  /* 0x00000004ff067c19 */ /* 0x000fe20008011607 */
[----:B------:R-:W-:Y:S01]  /*bd80*/  FMUL R8, R8, UR5 ;  /* 0x0000000508087c20 */ /* 0x000fe20008400000 */
[----:B------:R-:W-:-:S02]  /*bd90*/  ULDC UR4, c[0x0][0x608] ;  /* 0x0001820000047ab9 */ /* 0x000fc40000000800 */
[--C-:B------:R-:W-:Y:S01]  /*bda0*/  SHF.R.U64 R21, R19, UR4, R6.reuse ;  /* 0x0000000413157c19 */ /* 0x100fe20008001206 */
[----:B------:R0:W1:Y:S01]  /*bdb0*/  F2I.U32.TRUNC.NTZ R24, R8 ;  /* 0x0000000800187305 */ /* 0x000062000020f000 */
[----:B------:R-:W-:Y:S01]  /*bdc0*/  SHF.R.U32.HI R6, RZ, UR4, R6 ;  /* 0x00000004ff067c19 */ /* 0x000fe20008011606 */
[----:B------:R-:W-:-:S03]  /*bdd0*/  ULDC UR4, c[0x0][0x658] ;  /* 0x0001960000047ab9 */ /* 0x000fc60000000800 */
[--C-:B------:R-:W-:Y:S02]  /*bde0*/  SHF.R.U64 R20, R21, UR4, R6.reuse ;  /* 0x0000000415147c19 */ /* 0x100fe40008001206 */
[----:B------:R-:W-:-:S03]  /*bdf0*/  SHF.R.U32.HI R23, RZ, UR4, R6 ;  /* 0x00000004ff177c19 */ /* 0x000fc60008011606 */
[----:B------:R-:W-:Y:S02]  /*be00*/  IMAD.MOV.U32 R6, RZ, RZ, R20 ;  /* 0x000000ffff067224 */ /* 0x000fe400078e0014 */
[----:B------:R-:W-:Y:S01]  /*be10*/  IMAD.MOV.U32 R7, RZ, RZ, R23 ;  /* 0x000000ffff077224 */ /* 0x000fe200078e0017 */
[----:B0-----:R-:W-:Y:S06]  /*be20*/  @!P0 BRA `(.L_x_249) ;  /* 0x0000000000288947 */ /* 0x001fec0003800000 */
        /* <DEDUP_REMOVED lines=10> */
.L_x_249:
[----:B------:R-:W-:Y:S01]  /*bed0*/  ULDC UR4, c[0x0][0x648] ;  /* 0x0001920000047ab9 */ /* 0x000fe20000000800 */
[----:B------:R-:W-:Y:S01]  /*bee0*/  LOP3.LUT R21, R21, UR17, RZ, 0xc0, !PT ;  /* 0x0000001115157c12 */ /* 0x000fe2000f8ec0ff */
[----:B-1----:R-:W-:Y:S01]  /*bef0*/  IMAD.MOV R24, RZ, RZ, -R24 ;  /* 0x000000ffff187224 */ /* 0x002fe200078e0a18 */
[----:B------:R-:W-:Y:S01]  /*bf00*/  SHF.R.U64 R6, R6, UR4, R7 ;  /* 0x0000000406067c19 */ /* 0x000fe20008001207 */
[----:B------:R-:W-:Y:S01]  /*bf10*/  ULDC UR4, c[0x0][0x638] ;  /* 0x00018e0000047ab9 */ /* 0x000fe20000000800 */
[----:B------:R-:W-:Y:S01]  /*bf20*/  LOP3.LUT R9, R19, UR16, RZ, 0xc0, !PT ;  /* 0x0000001013097c12 */ /* 0x000fe2000f8ec0ff */
[----:B---3--:R-:W-:Y:S01]  /*bf30*/  @P3 IMAD R18, R22, R24, R13 ;  /* 0x0000001816123224 */ /* 0x008fe200078e020d */
[----:B------:R-:W-:Y:S01]  /*bf40*/  ULDC UR5, c[0x0][0x610] ;  /* 0x0001840000057ab9 */ /* 0x000fe20000000800 */
[----:B------:R-:W-:Y:S02]  /*bf50*/  IMAD.MOV R7, RZ, RZ, -R6 ;  /* 0x000000ffff077224 */ /* 0x000fe400078e0a06 */
[----:B------:R-:W-:-:S02]  /*bf60*/  IMAD R21, R6, UR18, R21 ;  /* 0x0000001206157c24 */ /* 0x000fc4000f8e0215 */
[----:B------:R-:W-:Y:S01]  /*bf70*/  IMAD R20, R7, UR4, R20 ;  /* 0x0000000407147c24 */ /* 0x000fe2000f8e0214 */
[----:B------:R-:W-:Y:S01]  /*bf80*/  ULDC UR4, c[0x0][0x600] ;  /* 0x0001800000047ab9 */ /* 0x000fe20000000800 */
[----:B------:R-:W-:Y:S02]  /*bf90*/  IMAD R18, R21, UR5, R18 ;  /* 0x0000000515127c24 */ /* 0x000fe4000f8e0212 */
[----:B------:R-:W-:Y:S02]  /*bfa0*/  IMAD R9, R20, UR4, R9 ;  /* 0x0000000414097c24 */ /* 0x000fe4000f8e0209 */
[----:B------:R-:W-:-:S03]  /*bfb0*/  IMAD.MOV.U32 R7, RZ, RZ, 0x1 ;  /* 0x00000001ff077424 */ /* 0x000fc600078e00ff */
[----:B------:R-:W-:Y:S02]  /*bfc0*/  SEL R8, R9, R18, !P3 ;  /* 0x0000001209087207 */ /* 0x000fe40005800000 */
[----:B------:R-:W-:-:S07]  /*bfd0*/  SEL R6, R18, R9, !P3 ;  /* 0x0000000912067207 */ /* 0x000fce0005800000 */
.L_x_247:
[----:B------:R-:W-:Y:S05]  /*bfe0*/  BSYNC B1 ;  /* 0x0000000000017941 */ /* 0x000fea0003800000 */
.L_x_246:
[----:B------:R-:W-:-:S13]  /*bff0*/  LOP3.LUT P0, RZ, R7, 0xff, RZ, 0xc0, !PT ;  /* 0x000000ff07ff7812 */ /* 0x000fda000780c0ff */
[----:B------:R-:W-:Y:S05]  /*c000*/  @P0 BRA `(.L_x_250) ;  /* 0xfffffff400480947 */ /* 0x000fea000383ffff */
[----:B------:R-:W-:Y:S05]  /*c010*/  BSYNC B0 ;  /* 0x0000000000007941 */ /* 0x000fea0003800000 */
.L_x_239:
[----:B------:R-:W-:-:S03]  /*c020*/  UMOV UR4, 0xffffffff ;  /* 0xffffffff00047882 */ /* 0x000fc60000000000 */
[----:B------:R-:W-:Y:S05]  /*c030*/  BRA.DIV UR4, `(.L_x_251) ;  /* 0x0000000604407947 */ /* 0x000fea000b800000 */
[----:B------:R-:W-:-:S13]  /*c040*/  ELECT P0, URZ, PT ;  /* 0x00000000003f782f */ /* 0x000fda0003800000 */
.L_x_266:
[----:B------:R-:W-:Y:S04]  /*c050*/  BSSY B0, `(.L_x_252) ;  /* 0x0000034000007945 */ /* 0x000fe80003800000 */
[----:B------:R-:W-:Y:S05]  /*c060*/  @!P0 BRA `(.L_x_253) ;  /* 0x0000000000c88947 */ /* 0x000fea0003800000 */
[----:B------:R-:W-:-:S04]  /*c070*/  LOP3.LUT R4, R4, 0x2, RZ, 0xfc, !PT ;  /* 0x0000000204047812 */ /* 0x000fc800078efcff */
[----:B------:R-:W-:-:S13]  /*c080*/  ISETP.NE.AND P0, PT, R4, 0x3, PT ;  /* 0x000000030400780c */ /* 0x000fda0003f05270 */
[----:B------:R-:W-:Y:S05]  /*c090*/  @!P0 BRA `(.L_x_254) ;  /* 0x0000000000048947 */ /* 0x000fea0003800000 */
[----:B------:R-:W-:Y:S01]  /*c0a0*/  BPT.TRAP 0x1 ;  /* 0x000000040000795c */ /* 0x000fe20000300000 */
.L_x_254:
[----:B------:R-:W0:Y:S01]  /*c0b0*/  S2R R3, SR_CgaCtaId ;  /* 0x0000000000037919 */ /* 0x000e220000008800 */
[----:B------:R-:W-:-:S04]  /*c0c0*/  MOV R0, 0x400 ;  /* 0x0000040000007802 */ /* 0x000fc80000000f00 */
[----:B0-----:R-:W-:Y:S02]  /*c0d0*/  LEA R0, R3, R0, 0x18 ;  /* 0x0000000003007211 */ /* 0x001fe400078ec0ff */
[----:B------:R-:W-:-:S03]  /*c0e0*/  SHF.L.U32 R3, R5, 0x1f, RZ ;  /* 0x0000001f05037819 */ /* 0x000fc600000006ff */
[----:B------:R-:W-:-:S04]  /*c0f0*/  VIADD R0, R0, 0x28 ;  /* 0x0000002800007836 */ /* 0x000fc80000000000 */
[C---:B------:R-:W-:Y:S02]  /*c100*/  IMAD R6, R17.reuse, 0x8, R0 ;  /* 0x0000000811067824 */ /* 0x040fe400078e0200 */
[----:B------:R-:W-:Y:S02]  /*c110*/  VIADD R17, R17, 0x1 ;  /* 0x0000000111117836 */ /* 0x000fe40000000000 */
[----:B------:R-:W0:Y:S03]  /*c120*/  SYNCS.PHASECHK.TRANS64.TRYWAIT P0, [R6+URZ], R3 ;  /* 0x00000003060075a7 */ /* 0x000e26000800017f */
[----:B------:R-:W-:-:S04]  /*c130*/  ISETP.NE.AND P1, PT, R17, 0x5, PT ;  /* 0x000000051100780c */ /* 0x000fc80003f25270 */
[----:B------:R-:W-:Y:S02]  /*c140*/  SEL R2, RZ, 0x1, P1 ;  /* 0x00000001ff027807 */ /* 0x000fe40000800000 */
[----:B------:R-:W-:Y:S02]  /*c150*/  SEL R17, R17, RZ, P1 ;  /* 0x000000ff11117207 */ /* 0x000fe40000800000 */
[----:B------:R-:W-:-:S03]  /*c160*/  LOP3.LUT R8, R5, R2, RZ, 0x3c, !PT ;  /* 0x0000000205087212 */ /* 0x000fc600078e3cff */
[----:B------:R-:W-:Y:S01]  /*c170*/  IMAD R7, R17, 0x8, R0 ;  /* 0x0000000811077824 */ /* 0x000fe200078e0200 */
[----:B------:R-:W-:Y:S01]  /*c180*/  SHF.L.U32 R4, R8, 0x1f, RZ ;  /* 0x0000001f08047819 */ /* 0x000fe200000006ff */
[----:B0-----:R-:W-:Y:S06]  /*c190*/  @!P0 BRA `(.L_x_255) ;  /* 0x0000000400088947 */ /* 0x001fec0003800000 */
.L_x_267:
[----:B------:R-:W1:Y:S01]  /*c1a0*/  SYNCS.PHASECHK.TRANS64.TRYWAIT P0, [R7+URZ], R4 ;  /* 0x00000004070075a7 */ /* 0x000e62000800017f */
[----:B------:R-:W-:-:S05]  /*c1b0*/  VIADD R2, R17, 0x1 ;  /* 0x0000000111027836 */ /* 0x000fca0000000000 */
[----:B------:R-:W-:-:S04]  /*c1c0*/  ISETP.NE.AND P1, PT, R2, 0x5, PT ;  /* 0x000000050200780c */ /* 0x000fc80003f25270 */
[----:B0-----:R-:W-:Y:S02]  /*c1d0*/  SEL R3, RZ, 0x1, P1 ;  /* 0x00000001ff037807 */ /* 0x001fe40000800000 */
[----:B------:R-:W-:Y:S02]  /*c1e0*/  SEL R9, R2, RZ, P1 ;  /* 0x000000ff02097207 */ /* 0x000fe40000800000 */
[----:B------:R-:W-:-:S03]  /*c1f0*/  LOP3.LUT R8, R8, R3, RZ, 0x3c, !PT ;  /* 0x0000000308087212 */ /* 0x000fc600078e3cff */
[----:B------:R-:W-:Y:S01]  /*c200*/  IMAD R10, R9, 0x8, R0 ;  /* 0x00000008090a7824 */ /* 0x000fe200078e0200 */
[----:B------:R-:W-:Y:S01]  /*c210*/  SHF.L.U32 R5, R8, 0x1f, RZ ;  /* 0x0000001f08057819 */ /* 0x000fe200000006ff */
[----:B-1----:R-:W-:Y:S06]  /*c220*/  @!P0 BRA `(.L_x_256) ;  /* 0x0000000000f88947 */ /* 0x002fec0003800000 */
.L_x_268:
[----:B------:R-:W1:Y:S01]  /*c230*/  SYNCS.PHASECHK.TRANS64.TRYWAIT P0, [R10+URZ], R5 ;  /* 0x000000050a0075a7 */ /* 0x000e62000800017f */
[----:B------:R-:W-:-:S05]  /*c240*/  VIADD R2, R9, 0x1 ;  /* 0x0000000109027836 */ /* 0x000fca0000000000 */
[----:B------:R-:W-:-:S04]  /*c250*/  ISETP.NE.AND P1, PT, R2, 0x5, PT ;  /* 0x000000050200780c */ /* 0x000fc80003f25270 */
[----:B------:R-:W-:Y:S02]  /*c260*/  SEL R3, RZ, 0x1, P1 ;  /* 0x00000001ff037807 */ /* 0x000fe40000800000 */
[----:B0-----:R-:W-:Y:S02]  /*c270*/  SEL R7, R2, RZ, P1 ;  /* 0x000000ff02077207 */ /* 0x001fe40000800000 */
[----:B------:R-:W-:-:S03]  /*c280*/  LOP3.LUT R9, R8, R3, RZ, 0x3c, !PT ;  /* 0x0000000308097212 */ /* 0x000fc600078e3cff */
[----:B------:R-:W-:Y:S01]  /*c290*/  IMAD R11, R7, 0x8, R0 ;  /* 0x00000008070b7824 */ /* 0x000fe200078e0200 */
[----:B------:R-:W-:Y:S01]  /*c2a0*/  SHF.L.U32 R6, R9, 0x1f, RZ ;  /* 0x0000001f09067819 */ /* 0x000fe200000006ff */
[----:B-1----:R-:W-:Y:S06]  /*c2b0*/  @!P0 BRA `(.L_x_257) ;  /* 0x0000000000e88947 */ /* 0x002fec0003800000 */
.L_x_269:
[----:B------:R-:W1:Y:S01]  /*c2c0*/  SYNCS.PHASECHK.TRANS64.TRYWAIT P0, [R11+URZ], R6 ;  /* 0x000000060b0075a7 */ /* 0x000e62000800017f */
[----:B------:R-:W-:-:S05]  /*c2d0*/  VIADD R2, R7, 0x1 ;  /* 0x0000000107027836 */ /* 0x000fca0000000000 */
[----:B------:R-:W-:-:S04]  /*c2e0*/  ISETP.NE.AND P1, PT, R2, 0x5, PT ;  /* 0x000000050200780c */ /* 0x000fc80003f25270 */
[----:B------:R-:W-:Y:S02]  /*c2f0*/  SEL R4, RZ, 0x1, P1 ;  /* 0x00000001ff047807 */ /* 0x000fe40000800000 */
[----:B------:R-:W-:Y:S02]  /*c300*/  SEL R3, R2, RZ, P1 ;  /* 0x000000ff02037207 */ /* 0x000fe40000800000 */
[----:B------:R-:W-:Y:S01]  /*c310*/  LOP3.LUT R4, R9, R4, RZ, 0x3c, !PT ;  /* 0x0000000409047212 */ /* 0x000fe200078e3cff */
[----:B-1----:R-:W-:Y:S06]  /*c320*/  @!P0 BRA `(.L_x_258) ;  /* 0x0000000000e08947 */ /* 0x002fec0003800000 */
.L_x_270:
[----:B------:R-:W-:Y:S01]  /*c330*/  IMAD R3, R3, 0x8, R0 ;  /* 0x0000000803037824 */ /* 0x000fe200078e0200 */
[----:B------:R-:W-:-:S07]  /*c340*/  SHF.L.U32 R0, R4, 0x1f, RZ ;  /* 0x0000001f04007819 */ /* 0x000fce00000006ff */
.L_x_259:
[----:B--2---:R2:W3:Y:S02]  /*c350*/  SYNCS.PHASECHK.TRANS64.TRYWAIT P0, [R3+URZ], R0 ;  /* 0x00000000030075a7 */ /* 0x0044e4000800017f */
[----:B---3--:R-:W-:Y:S05]  /*c360*/  @!P0 NANOSLEEP.SYNCS 0x989680 ;  /* 0x009896800000895d */ /* 0x008fea0003900000 */
[----:B------:R-:W3:Y:S02]  /*c370*/  @!P0 SYNCS.PHASECHK.TRANS64 P0, [R3+URZ], R0 ;  /* 0x00000000030085a7 */ /* 0x000ee4000800007f */
[----:B---3--:R-:W-:Y:S05]  /*c380*/  @!P0 BRA `(.L_x_259) ;  /* 0xfffffffc00f08947 */ /* 0x008fea000383ffff */
.L_x_253:
[----:B------:R-:W-:Y:S05]  /*c390*/  BSYNC B0 ;  /* 0x0000000000007941 */ /* 0x000fea0003800000 */
.L_x_252:
[----:B------:R-:W-:Y:S05]  /*c3a0*/  EXIT ;  /* 0x000000000000794d */ /* 0x000fea0003800000 */
.L_x_21:
[----:B-1----:R-:W-:-:S04]  /*c3b0*/  IMAD.U32 R11, RZ, RZ, UR6 ;  /* 0x00000006ff0b7e24 */ /* 0x002fc8000f8e00ff */
[----:B------:R1:W4:Y:S03]  /*c3c0*/  SYNCS.PHASECHK.TRANS64.TRYWAIT P0, [R11+URZ], R10 ;  /* 0x0000000a0b0075a7 */ /* 0x000326000800017f */
[----:B----4-:R-:W-:Y:S05]  /*c3d0*/  @!P0 NANOSLEEP.SYNCS 0x989680 ;  /* 0x009896800000895d */ /* 0x010fea0003900000 */
[----:B------:R-:W4:Y:S02]  /*c3e0*/  @!P0 SYNCS.PHASECHK.TRANS64 P0, [R11+URZ], R10 ;  /* 0x0000000a0b0085a7 */ /* 0x000f24000800007f */
[----:B----4-:R-:W-:Y:S05]  /*c3f0*/  @!P0 BRA `(.L_x_21) ;  /* 0xfffffffc00ec8947 */ /* 0x010fea000383ffff */
[----:B------:R-:W-:Y:S05]  /*c400*/  BRA `(.L_x_20) ;  /* 0xffffff5400807947 */ /* 0x000fea000383ffff */
.L_x_27:
[----:B-1----:R-:W-:-:S04]  /*c410*/  IMAD.U32 R13, RZ, RZ, UR14 ;  /* 0x0000000eff0d7e24 */ /* 0x002fc8000f8e00ff */
[----:B------:R1:W4:Y:S03]  /*c420*/  SYNCS.PHASECHK.TRANS64.TRYWAIT P0, [R13+URZ], R12 ;  /* 0x0000000c0d0075a7 */ /* 0x000326000800017f */
[----:B----4-:R-:W-:Y:S05]  /*c430*/  @!P0 NANOSLEEP.SYNCS 0x989680 ;  /* 0x009896800000895d */ /* 0x010fea0003900000 */
[----:B------:R-:W4:Y:S02]  /*c440*/  @!P0 SYNCS.PHASECHK.TRANS64 P0, [R13+URZ], R12 ;  /* 0x0000000c0d0085a7 */ /* 0x000f24000800007f */
[----:B----4-:R-:W-:Y:S05]  /*c450*/  @!P0 BRA `(.L_x_27) ;  /* 0xfffffffc00ec8947 */ /* 0x010fea000383ffff */
[----:B------:R-:W-:Y:S05]  /*c460*/  BRA `(.L_x_26) ;  /* 0xffffff6000e07947 */ /* 0x000fea000383ffff */
.L_x_240:
[----:B------:R-:W-:Y:S01]  /*c470*/  BSSY B1, `(.L_x_260) ;  /* 0x0000006000017945 */ /* 0x000fe20003800000 */
[----:B------:R-:W-:-:S07]  /*c480*/  IMAD.MOV.U32 R7, RZ, RZ, -0x1 ;  /* 0xffffffffff077424 */ /* 0x000fce00078e00ff */
[----:B------:R-:W-:Y:S05]  /*c490*/  WARPSYNC.COLLECTIVE R7, `(.L_x_261) ;  /* 0x00000000070c7348 */ /* 0x000fea0003c00000 */
[----:B------:R-:W-:Y:S02]  /*c4a0*/  ELECT P0, UR62, PT ;  /* 0x00000000003e782f */ /* 0x000fe40003800000 */
[----:B------:R-:W-:Y:S01]  /*c4b0*/  MOV R7, UR62 ;  /* 0x0000003e00077c02 */ /* 0x000fe20008000f00 */
[----:B------:R-:W-:Y:S10]  /*c4c0*/  ENDCOLLECTIVE ;  /* 0x000000000000791b */ /* 0x000ff40003800000 */
.L_x_261:
[----:B------:R-:W-:Y:S05]  /*c4d0*/  BSYNC B1 ;  /* 0x0000000000017941 */ /* 0x000fea0003800000 */
.L_x_260:
[----:B------:R-:W-:Y:S05]  /*c4e0*/  BRA `(.L_x_262) ;  /* 0xfffffff0001c7947 */ /* 0x000fea000383ffff */
.L_x_243:
[----:B0-----:R0:W1:Y:S02]  /*c4f0*/  SYNCS.PHASECHK.TRANS64.TRYWAIT P0, [R18+URZ+0x28], R9 ;  /* 0x00002809120075a7 */ /* 0x001064000800017f */
[----:B-1----:R-:W-:Y:S05]  /*c500*/  @!P0 NANOSLEEP.SYNCS 0x989680 ;  /* 0x009896800000895d */ /* 0x002fea0003900000 */
[----:B------:R-:W1:Y:S02]  /*c510*/  @!P0 SYNCS.PHASECHK.TRANS64 P0, [R18+URZ+0x28], R9 ;  /* 0x00002809120085a7 */ /* 0x000e64000800007f */
[----:B-1----:R-:W-:Y:S05]  /*c520*/  @!P0 BRA `(.L_x_243) ;  /* 0xfffffffc00f08947 */ /* 0x002fea000383ffff */
[----:B------:R-:W-:Y:S05]  /*c530*/  BRA `(.L_x_263) ;  /* 0xfffffff000587947 */ /* 0x000fea000383ffff */
.L_x_251:
[----:B------:R-:W-:Y:S01]  /*c540*/  BSSY B0, `(.L_x_264) ;  /* 0x0000006000007945 */ /* 0x000fe20003800000 */
[----:B------:R-:W-:-:S07]  /*c550*/  IMAD.MOV.U32 R7, RZ, RZ, -0x1 ;  /* 0xffffffffff077424 */ /* 0x000fce00078e00ff */
[----:B------:R-:W-:Y:S05]  /*c560*/  WARPSYNC.COLLECTIVE R7, `(.L_x_265) ;  /* 0x00000000070c7348 */ /* 0x000fea0003c00000 */
[----:B------:R-:W-:Y:S02]  /*c570*/  ELECT P0, UR62, PT ;  /* 0x00000000003e782f */ /* 0x000fe40003800000 */
[----:B------:R-:W-:Y:S01]  /*c580*/  MOV R7, UR62 ;  /* 0x0000003e00077c02 */ /* 0x000fe20008000f00 */
[----:B------:R-:W-:Y:S10]  /*c590*/  ENDCOLLECTIVE ;  /* 0x000000000000791b */ /* 0x000ff40003800000 */
.L_x_265:
[----:B------:R-:W-:Y:S05]  /*c5a0*/  BSYNC B0 ;  /* 0x0000000000007941 */ /* 0x000fea0003800000 */
.L_x_264:
[----:B------:R-:W-:Y:S05]  /*c5b0*/  BRA `(.L_x_266) ;  /* 0xfffffff800a47947 */ /* 0x000fea000383ffff */
.L_x_255:
[----:B0-----:R0:W1:Y:S02]  /*c5c0*/  SYNCS.PHASECHK.TRANS64.TRYWAIT P0, [R6+URZ], R3 ;  /* 0x00000003060075a7 */ /* 0x001064000800017f */
[----:B-1----:R-:W-:Y:S05]  /*c5d0*/  @!P0 NANOSLEEP.SYNCS 0x989680 ;  /* 0x009896800000895d */ /* 0x002fea0003900000 */
[----:B------:R-:W1:Y:S02]  /*c5e0*/  @!P0 SYNCS.PHASECHK.TRANS64 P0, [R6+URZ], R3 ;  /* 0x00000003060085a7 */ /* 0x000e64000800007f */
[----:B-1----:R-:W-:Y:S05]  /*c5f0*/  @!P0 BRA `(.L_x_255) ;  /* 0xfffffffc00f08947 */ /* 0x002fea000383ffff */
[----:B------:R-:W-:Y:S05]  /*c600*/  BRA `(.L_x_267) ;  /* 0xfffffff800e47947 */ /* 0x000fea000383ffff */
.L_x_256:
[----:B0-----:R0:W1:Y:S02]  /*c610*/  SYNCS.PHASECHK.TRANS64.TRYWAIT P0, [R7+URZ], R4 ;  /* 0x00000004070075a7 */ /* 0x001064000800017f */
[----:B-1----:R-:W-:Y:S05]  /*c620*/  @!P0 NANOSLEEP.SYNCS 0x989680 ;  /* 0x009896800000895d */ /* 0x002fea0003900000 */
[----:B------:R-:W1:Y:S02]  /*c630*/  @!P0 SYNCS.PHASECHK.TRANS64 P0, [R7+URZ], R4 ;  /* 0x00000004070085a7 */ /* 0x000e64000800007f */
[----:B-1----:R-:W-:Y:S05]  /*c640*/  @!P0 BRA `(.L_x_256) ;  /* 0xfffffffc00f08947 */ /* 0x002fea000383ffff */
[----:B------:R-:W-:Y:S05]  /*c650*/  BRA `(.L_x_268) ;  /* 0xfffffff800f47947 */ /* 0x000fea000383ffff */
.L_x_257:
[----:B0-----:R0:W1:Y:S02]  /*c660*/  SYNCS.PHASECHK.TRANS64.TRYWAIT P0, [R10+URZ], R5 ;  /* 0x000000050a0075a7 */ /* 0x001064000800017f */
[----:B-1----:R-:W-:Y:S05]  /*c670*/  @!P0 NANOSLEEP.SYNCS 0x989680 ;  /* 0x009896800000895d */ /* 0x002fea0003900000 */
[----:B------:R-:W1:Y:S02]  /*c680*/  @!P0 SYNCS.PHASECHK.TRANS64 P0, [R10+URZ], R5 ;  /* 0x000000050a0085a7 */ /* 0x000e64000800007f */
[----:B-1----:R-:W-:Y:S05]  /*c690*/  @!P0 BRA `(.L_x_257) ;  /* 0xfffffffc00f08947 */ /* 0x002fea000383ffff */
[----:B------:R-:W-:Y:S05]  /*c6a0*/  BRA `(.L_x_269) ;  /* 0xfffffffc00047947 */ /* 0x000fea000383ffff */
.L_x_258:
[----:B-1----:R1:W2:Y:S02]  /*c6b0*/  SYNCS.PHASECHK.TRANS64.TRYWAIT P0, [R11+URZ], R6 ;  /* 0x000000060b0075a7 */ /* 0x0022a4000800017f */
[----:B--2---:R-:W-:Y:S05]  /*c6c0*/  @!P0 NANOSLEEP.SYNCS 0x989680 ;  /* 0x009896800000895d */ /* 0x004fea0003900000 */
[----:B------:R-:W2:Y:S02]  /*c6d0*/  @!P0 SYNCS.PHASECHK.TRANS64 P0, [R11+URZ], R6 ;  /* 0x000000060b0085a7 */ /* 0x000ea4000800007f */
[----:B--2---:R-:W-:Y:S05]  /*c6e0*/  @!P0 BRA `(.L_x_258) ;  /* 0xfffffffc00f08947 */ /* 0x004fea000383ffff */
[----:B------:R-:W-:Y:S05]  /*c6f0*/  BRA `(.L_x_270) ;  /* 0xfffffffc000c7947 */ /* 0x000fea000383ffff */
.L_x_271:
[----:B------:R-:W-:-:S00]  /*c700*/  BRA `(.L_x_271) ;  /* 0xfffffffc00fc7947 */ /* 0x000fc0000383ffff */
[----:B------:R-:W-:-:S00]  /*c710*/  NOP ;  /* 0x0000000000007918 */ /* 0x000fc00000000000 */
        /* <DEDUP_REMOVED lines=14> */
.L_x_272:


//--------------------- .nv.shared._ZN7cutlass13device_kernelINS_4gemm6kernel13GemmUniversalIN4cute5tupleIJiiiiEEENS1_10collective13CollectiveMmaINS1_37MainloopSm90TmaGmmaWarpSpecializedFP8ILi5ENS5_IJNS4_1CILi2EEENSA_ILi1EEESC_EEENS1_35KernelTmaWarpSpecializedCooperativeEEENS5_IJNSA_ILi256EEENSA_ILi96EEENSA_ILi128EEEEEENS_12float_e4m3_tENS5_IJlSC_lEEESK_SL_NS4_8TiledMMAINS4_8MMA_AtomIJNS4_4SM904GMMA30MMA_64x96x32_F32E4M3E4M3_SS_TNILNSP_7ScaleInE1ELSR_1EEEEEENS4_6LayoutISD_NS5_IJSC_NSA_ILi0EEESV_EEEEENS5_IJNS4_10UnderscoreESY_SY_EEEEENS4_13SM90_TMA_LOADENS4_14ComposedLayoutINS4_7SwizzleILi3ELi4ELi3EEENS4_18smem_ptr_flag_bitsILi8EEENSU_INS5_IJNSA_ILi8EEESI_EEENS5_IJSI_SC_EEEEEEEvNS4_8identityENS4_23SM90_TMA_LOAD_MULTICASTES1B_vS1C_EENS_8epilogue10collective6detail29Sm90TmaWarpSpecializedAdapterINS1G_15DefaultEpilogueISK_SL_SL_NS1F_6thread17LinearCombinationISK_Li1EffLNS1K_9ScaleType4KindE0ELNS_15FloatRoundStyleE2ESK_EENS1_15EpilogueDefaultEEEEEvvEEEEvNT_6ParamsE --------------------------
	.section	.nv.shared._ZN7cutlass13device_kernelINS_4gemm6kernel13GemmUniversalIN4cute5tupleIJiiiiEEENS1_10collective13CollectiveMmaINS1_37MainloopSm90TmaGmmaWarpSpecializedFP8ILi5ENS5_IJNS4_1CILi2EEENSA_ILi1EEESC_EEENS1_35KernelTmaWarpSpecializedCooperativeEEENS5_IJNSA_ILi256EEENSA_ILi96EEENSA_ILi128EEEEEENS_12float_e4m3_tENS5_IJlSC_lEEESK_SL_NS4_8TiledMMAINS4_8MMA_AtomIJNS4_4SM904GMMA30MMA_64x96x32_F32E4M3E4M3_SS_TNILNSP_7ScaleInE1ELSR_1EEEEEENS4_6LayoutISD_NS5_IJSC_NSA_ILi0EEESV_EEEEENS5_IJNS4_10UnderscoreESY_SY_EEEEENS4_13SM90_TMA_LOADENS4_14ComposedLayoutINS4_7SwizzleILi3ELi4ELi3EEENS4_18smem_ptr_flag_bitsILi8EEENSU_INS5_IJNSA_ILi8EEESI_EEENS5_IJSI_SC_EEEEEEEvNS4_8identityENS4_23SM90_TMA_LOAD_MULTICASTES1B_vS1C_EENS_8epilogue10collective6detail29Sm90TmaWarpSpecializedAdapterINS1G_15DefaultEpilogueISK_SL_SL_NS1F_6thread17LinearCombinationISK_Li1EffLNS1K_9ScaleType4KindE0ELNS_15FloatRoundStyleE2ESK_EENS1_15EpilogueDefaultEEEEEvvEEEEvNT_6ParamsE,"aw",@nobits
	.sectionflags	@""
	.align	16
	.zero		1024


//--------------------- .nv.shared.reserved.0     --------------------------
	.section	.nv.shared.reserved.0,"aw",@nobits
	.weak		__nv_reservedSMEM_offset_0_alias
	.size		__nv_reservedSMEM_offset_0_alias, 0, 0
	.other		__nv_reservedSMEM_offset_0_alias,@"STO_CUDA_RESERVED_SHARED STV_DEFAULT"
__nv_reservedSMEM_offset_0_alias:
	.zero		0


//--------------------- .nv.global                --------------------------
	.section	.nv.global,"aw",@nobits
.nv.global:
	.type		_ZN40_INTERNAL_eeef7e12_4_k_cu_3e016981_134774cute1_E,@object
	.size		_ZN40_INTERNAL_eeef7e12_4_k_cu_3e016981_134774cute1_E,(_ZN40_INTERNAL_eeef7e12_4_k_cu_3e016981_134774cuda3std3__45__cpo6cbeginE - _ZN40_INTERNAL_eeef7e12_4_k_cu_3e016981_134774cute1_E)
_ZN40_INTERNAL_eeef7e12_4_k_cu_3e016981_134774cute1_E:
	.zero		1
	.type		_ZN40_INTERNAL_eeef7e12_4_k_cu_3e016981_134774cuda3std3__45__cpo6cbeginE,@object
	.size		_ZN40_INTERNAL_eeef7e12_4_k_cu_3e016981_134774cuda3std3__45__cpo6cbeginE,(_ZN40_INTERNAL_eeef7e12_4_k_cu_3e016981_134774cuda3std3__48in_placeE - _ZN40_INTERNAL_eeef7e12_4_k_cu_3e016981_134774cuda3std3__45__cpo6cbeginE)
_ZN40_INTERNAL_eeef7e12_4_k_cu_3e016981_134774cuda3std3__45__cpo6cbeginE:
	.zero		1
	.type		_ZN40_INTERNAL_eeef7e12_4_k_cu_3e016981_134774cuda3std3__48in_placeE,@object
	.size		_ZN40_INTERNAL_eeef7e12_4_k_cu_3e016981_134774cuda3std3__48in_placeE,(_ZN40_INTERNAL_eeef7e12_4_k_cu_3e016981_134774cuda3std6ranges3__45__cpo9iter_moveE - _ZN40_INTERNAL_eeef7e12_4_k_cu_3e016981_134774cuda3std3__48in_placeE)
_ZN40_INTERNAL_eeef7e12_4_k_cu_3e016981_134774cuda3std3__48in_placeE:
	.zero		1
	.type		_ZN40_INTERNAL_eeef7e12_4_k_cu_3e016981_134774cuda3std6ranges3__45__cpo9iter_moveE,@object
	.size		_ZN40_INTERNAL_eeef7e12_4_k_cu_3e016981_134774cuda3std6ranges3__45__cpo9iter_moveE,(_ZN40_INTERNAL_eeef7e12_4_k_cu_3e016981_134774cuda3std3__45__cpo5beginE - _ZN40_INTERNAL_eeef7e12_4_k_cu_3e016981_134774cuda3std6ranges3__45__cpo9iter_moveE)
_ZN40_INTERNAL_eeef7e12_4_k_cu_3e016981_134774cuda3std6ranges3__45__cpo9iter_moveE:
	.zero		1
	.type		_ZN40_INTERNAL_eeef7e12_4_k_cu_3e016981_134774cuda3std3__45__cpo5beginE,@object
	.size		_ZN40_INTERNAL_eeef7e12_4_k_cu_3e016981_134774cuda3std3__45__cpo5beginE,(_ZN40_INTERNAL_eeef7e12_4_k_cu_3e016981_134774cuda3std3__442_GLOBAL__N__eeef7e12_4_k_cu_3e016981_134776ignoreE - _ZN40_INTERNAL_eeef7e12_4_k_cu_3e016981_134774cuda3std3__45__cpo5beginE)
_ZN40_INTERNAL_eeef7e12_4_k_cu_3e016981_134774cuda3std3__45__cpo5beginE:
	.zero		1
	.type		_ZN40_INTERNAL_eeef7e12_4_k_cu_3e016981_134774cuda3std3__442_GLOBAL__N__eeef7e12_4_k_cu_3e016981_134776ignoreE,@object
	.size		_ZN40_INTERNAL_eeef7e12_4_k_cu_3e016981_134774cuda3std3__442_GLOBAL__N__eeef7e12_4_k_cu_3e016981_134776ignoreE,(_ZN40_INTERNAL_eeef7e12_4_k_cu_3e016981_134774cute7productE - _ZN40_INTERNAL_eeef7e12_4_k_cu_3e016981_134774cuda3std3__442_GLOBAL__N__eeef7e12_4_k_cu_3e016981_134776ignoreE)
_ZN40_INTERNAL_eeef7e12_4_k_cu_3e016981_134774cuda3std3__442_GLOBAL__N__eeef7e12_4_k_cu_3e016981_134776ignoreE:
	.zero		1
	.type		_ZN40_INTERNAL_eeef7e12_4_k_cu_3e016981_134774cute7productE,@object
	.size		_ZN40_INTERNAL_eeef7e12_4_k_cu_3e016981_134774cute7productE,(_ZN40_INTERNAL_eeef7e12_4_k_cu_3e016981_134774cuda3std3__45__cpo3endE - _ZN40_INTERNAL_eeef7e12_4_k_cu_3e016981_134774cute7productE)
_ZN40_INTERNAL_eeef7e12_4_k_cu_3e016981_134774cute7productE:
	.zero		1
	.type		_ZN40_INTERNAL_eeef7e12_4_k_cu_3e016981_134774cuda3std3__45__cpo3endE,@object
	.size		_ZN40_INTERNAL_eeef7e12_4_k_cu_3e016981_134774cuda3std3__45__cpo3endE,(_ZN40_INTERNAL_eeef7e12_4_k_cu_3e016981_134774cuda3std3__419piecewise_constructE - _ZN40_INTERNAL_eeef7e12_4_k_cu_3e016981_134774cuda3std3__45__cpo3endE)
_ZN40_INTERNAL_eeef7e12_4_k_cu_3e016981_134774cuda3std3__45__cpo3endE:
	.zero		1
	.type		_ZN40_INTERNAL_eeef7e12_4_k_cu_3e016981_134774cuda3std3__419piecewise_constructE,@object
	.size		_ZN40_INTERNAL_eeef7e12_4_k_cu_3e016981_134774cuda3std3__419piecewise_constructE,(_ZN40_INTERNAL_eeef7e12_4_k_cu_3e016981_134774cuda3std3__45__cpo4cendE - _ZN40_INTERNAL_eeef7e12_4_k_cu_3e016981_134774cuda3std3__419piecewise_constructE)
_ZN40_INTERNAL_eeef7e12_4_k_cu_3e016981_134774cuda3std3__419piecewise_constructE:
	.zero		1
	.type		_ZN40_INTERNAL_eeef7e12_4_k_cu_3e016981_134774cuda3std3__45__cpo4cendE,@object
	.size		_ZN40_INTERNAL_eeef7e12_4_k_cu_3e016981_134774cuda3std3__45__cpo4cendE,(_ZN40_INTERNAL_eeef7e12_4_k_cu_3e016981_134774cuda3std6ranges3__45__cpo4swapE - _ZN40_INTERNAL_eeef7e12_4_k_cu_3e016981_134774cuda3std3__45__cpo4cendE)
_ZN40_INTERNAL_eeef7e12_4_k_cu_3e016981_134774cuda3std3__45__cpo4cendE:
	.zero		1
	.type		_ZN40_INTERNAL_eeef7e12_4_k_cu_3e016981_134774cuda3std6ranges3__45__cpo4swapE,@object
	.size		_ZN40_INTERNAL_eeef7e12_4_k_cu_3e016981_134774cuda3std6ranges3__45__cpo4swapE,(.L_7 - _ZN40_INTERNAL_eeef7e12_4_k_cu_3e016981_134774cuda3std6ranges3__45__cpo4swapE)
_ZN40_INTERNAL_eeef7e12_4_k_cu_3e016981_134774cuda3std6ranges3__45__cpo4swapE:
	.zero		1
.L_7:


//--------------------- .nv.constant0._ZN7cutlass13device_kernelINS_4gemm6kernel13GemmUniversalIN4cute5tupleIJiiiiEEENS1_10collective13CollectiveMmaINS1_37MainloopSm90TmaGmmaWarpSpecializedFP8ILi5ENS5_IJNS4_1CILi2EEENSA_ILi1EEESC_EEENS1_35KernelTmaWarpSpecializedCooperativeEEENS5_IJNSA_ILi256EEENSA_ILi96EEENSA_ILi128EEEEEENS_12float_e4m3_tENS5_IJlSC_lEEESK_SL_NS4_8TiledMMAINS4_8MMA_AtomIJNS4_4SM904GMMA30MMA_64x96x32_F32E4M3E4M3_SS_TNILNSP_7ScaleInE1ELSR_1EEEEEENS4_6LayoutISD_NS5_IJSC_NSA_ILi0EEESV_EEEEENS5_IJNS4_10UnderscoreESY_SY_EEEEENS4_13SM90_TMA_LOADENS4_14ComposedLayoutINS4_7SwizzleILi3ELi4ELi3EEENS4_18smem_ptr_flag_bitsILi8EEENSU_INS5_IJNSA_ILi8EEESI_EEENS5_IJSI_SC_EEEEEEEvNS4_8identityENS4_23SM90_TMA_LOAD_MULTICASTES1B_vS1C_EENS_8epilogue10collective6detail29Sm90TmaWarpSpecializedAdapterINS1G_15DefaultEpilogueISK_SL_SL_NS1F_6thread17LinearCombinationISK_Li1EffLNS1K_9ScaleType4KindE0ELNS_15FloatRoundStyleE2ESK_EENS1_15EpilogueDefaultEEEEEvvEEEEvNT_6ParamsE --------------------------
	.section	.nv.constant0._ZN7cutlass13device_kernelINS_4gemm6kernel13GemmUniversalIN4cute5tupleIJiiiiEEENS1_10collective13CollectiveMmaINS1_37MainloopSm90TmaGmmaWarpSpecializedFP8ILi5ENS5_IJNS4_1CILi2EEENSA_ILi1EEESC_EEENS1_35KernelTmaWarpSpecializedCooperativeEEENS5_IJNSA_ILi256EEENSA_ILi96EEENSA_ILi128EEEEEENS_12float_e4m3_tENS5_IJlSC_lEEESK_SL_NS4_8TiledMMAINS4_8MMA_AtomIJNS4_4SM904GMMA30MMA_64x96x32_F32E4M3E4M3_SS_TNILNSP_7ScaleInE1ELSR_1EEEEEENS4_6LayoutISD_NS5_IJSC_NSA_ILi0EEESV_EEEEENS5_IJNS4_10UnderscoreESY_SY_EEEEENS4_13SM90_TMA_LOADENS4_14ComposedLayoutINS4_7SwizzleILi3ELi4ELi3EEENS4_18smem_ptr_flag_bitsILi8EEENSU_INS5_IJNSA_ILi8EEESI_EEENS5_IJSI_SC_EEEEEEEvNS4_8identityENS4_23SM90_TMA_LOAD_MULTICASTES1B_vS1C_EENS_8epilogue10collective6detail29Sm90TmaWarpSpecializedAdapterINS1G_15DefaultEpilogueISK_SL_SL_NS1F_6thread17LinearCombinationISK_Li1EffLNS1K_9ScaleType4KindE0ELNS_15FloatRoundStyleE2ESK_EENS1_15EpilogueDefaultEEEEEvvEEEEvNT_6ParamsE,"a",@progbits
	.sectionflags	@""
	.align	4
.nv.constant0._ZN7cutlass13device_kernelINS_4gemm6kernel13GemmUniversalIN4cute5tupleIJiiiiEEENS1_10collective13CollectiveMmaINS1_37MainloopSm90TmaGmmaWarpSpecializedFP8ILi5ENS5_IJNS4_1CILi2EEENSA_ILi1EEESC_EEENS1_35KernelTmaWarpSpecializedCooperativeEEENS5_IJNSA_ILi256EEENSA_ILi96EEENSA_ILi128EEEEEENS_12float_e4m3_tENS5_IJlSC_lEEESK_SL_NS4_8TiledMMAINS4_8MMA_AtomIJNS4_4SM904GMMA30MMA_64x96x32_F32E4M3E4M3_SS_TNILNSP_7ScaleInE1ELSR_1EEEEEENS4_6LayoutISD_NS5_IJSC_NSA_ILi0EEESV_EEEEENS5_IJNS4_10UnderscoreESY_SY_EEEEENS4_13SM90_TMA_LOADENS4_14ComposedLayoutINS4_7SwizzleILi3ELi4ELi3EEENS4_18smem_ptr_flag_bitsILi8EEENSU_INS5_IJNSA_ILi8EEESI_EEENS5_IJSI_SC_EEEEEEEvNS4_8identityENS4_23SM90_TMA_LOAD_MULTICASTES1B_vS1C_EENS_8epilogue10collective6detail29Sm90TmaWarpSpecializedAdapterINS1G_15DefaultEpilogueISK_SL_SL_NS1F_6thread17LinearCombinationISK_Li1EffLNS1K_9ScaleType4KindE0ELNS_15FloatRoundStyleE2ESK_EENS1_15EpilogueDefaultEEEEEvvEEEEvNT_6ParamsE:
	.zero		1664


//--------------------- SYMBOLS --------------------------

	.type		.nv.reservedSmem.offset0,@object
	.size		.nv.reservedSmem.offset0,0x4
